	.target	sm_90a

	.elftype	@"ET_EXEC"


//--------------------- .note.nv.tkinfo           --------------------------
	.section	.note.nv.tkinfo,"",@"SHT_NOTE"
	.sectionflags	@"SHF_NOTE_NV_TKINFO"
	.tkinfo
        /*0018*/ 	.word	0x00000002
        /*0030*/ 	.string	""
        /*0030*/ 	.string	"ptxas"
        /*0030*/ 	.string	"Cuda compilation tools, release 13.0, V13.0.88"
        /*0030*/ 	.string	"Build cuda_13.0.r13.0/compiler.36424714_0"
        /*0030*/ 	.string	"-arch sm_90a -m 64 "



//--------------------- .note.nv.cuinfo           --------------------------
	.section	.note.nv.cuinfo,"",@"SHT_NOTE"
	.sectionflags	@"SHF_NOTE_NV_CUINFO"
        /*0018*/ 	.short	0x0002
        /*001a*/ 	.short	0x005a
        /*001c*/ 	.short	0x0082
	.zero		2


//--------------------- .nv.info                  --------------------------
	.section	.nv.info,"",@"SHT_CUDA_INFO"
	.align	4


	//----- nvinfo : EIATTR_REGCOUNT
	.align		4
        /*0000*/ 	.byte	0x04, 0x2f
        /*0002*/ 	.short	(.L_15 - .L_14)
	.align		4
.L_14:
        /*0004*/ 	.word	index@(_ZN7cutlass13device_kernelINS_4gemm6kernel13GemmUniversalIN4cute5tupleIJiiiiEEENS1_10collective13CollectiveMmaINS1_34MainloopSm90TmaGmmaWarpSpecializedILi90ENS5_IJNS4_1CILi2EEENSA_ILi1EEESC_EEENS1_32KernelTmaWarpSpecializedPingpongEEENS5_IJNSA_ILi64EEENSA_ILi16EEENSA_ILi32EEEEEEaNS5_IJlSC_lEEEaSK_NS4_8TiledMMAINS4_8MMA_AtomIJNS4_4SM904GMMA26MMA_64x16x32_S32S8S8_SS_TNEEEENS4_6LayoutINS5_IJSC_SC_SC_EEENS5_IJNSA_ILi0EEEST_ST_EEEEENS5_IJNS4_10UnderscoreESW_SW_EEEEENS4_13SM90_TMA_LOADENS4_14ComposedLayoutINS4_7SwizzleILi1ELi4ELi3EEENS4_18smem_ptr_flag_bitsILi8EEENSR_INS5_IJNSA_ILi8EEESI_EEENS5_IJSI_SC_EEEEEEEvNS4_8identityENS4_23SM90_TMA_LOAD_MULTICASTES19_vS1A_EENS_8epilogue10collective6detail29Sm90TmaWarpSpecializedAdapterINS1E_15DefaultEpilogueIaSK_SK_NS1D_6thread17LinearCombinationIaLi1EiiLNS1I_9ScaleType4KindE0ELNS_15FloatRoundStyleE2EaEENS1_15EpilogueDefaultEEEEEvvEEEEvNT_6ParamsE)
        /*0008*/ 	.word	0x000000a8


	//----- nvinfo : EIATTR_FRAME_SIZE
	.align		4
.L_15:
        /*000c*/ 	.byte	0x04, 0x11
        /*000e*/ 	.short	(.L_17 - .L_16)
	.align		4
.L_16:
        /*0010*/ 	.word	index@(_ZN7cutlass13device_kernelINS_4gemm6kernel13GemmUniversalIN4cute5tupleIJiiiiEEENS1_10collective13CollectiveMmaINS1_34MainloopSm90TmaGmmaWarpSpecializedILi90ENS5_IJNS4_1CILi2EEENSA_ILi1EEESC_EEENS1_32KernelTmaWarpSpecializedPingpongEEENS5_IJNSA_ILi64EEENSA_ILi16EEENSA_ILi32EEEEEEaNS5_IJlSC_lEEEaSK_NS4_8TiledMMAINS4_8MMA_AtomIJNS4_4SM904GMMA26MMA_64x16x32_S32S8S8_SS_TNEEEENS4_6LayoutINS5_IJSC_SC_SC_EEENS5_IJNSA_ILi0EEEST_ST_EEEEENS5_IJNS4_10UnderscoreESW_SW_EEEEENS4_13SM90_TMA_LOADENS4_14ComposedLayoutINS4_7SwizzleILi1ELi4ELi3EEENS4_18smem_ptr_flag_bitsILi8EEENSR_INS5_IJNSA_ILi8EEESI_EEENS5_IJSI_SC_EEEEEEEvNS4_8identityENS4_23SM90_TMA_LOAD_MULTICASTES19_vS1A_EENS_8epilogue10collective6detail29Sm90TmaWarpSpecializedAdapterINS1E_15DefaultEpilogueIaSK_SK_NS1D_6thread17LinearCombinationIaLi1EiiLNS1I_9ScaleType4KindE0ELNS_15FloatRoundStyleE2EaEENS1_15EpilogueDefaultEEEEEvvEEEEvNT_6ParamsE)
        /*0014*/ 	.word	0x00000000


	//----- nvinfo : EIATTR_MIN_STACK_SIZE
	.align		4
.L_17:
        /*0018*/ 	.byte	0x04, 0x12
        /*001a*/ 	.short	(.L_19 - .L_18)
	.align		4
.L_18:
        /*001c*/ 	.word	index@(_ZN7cutlass13device_kernelINS_4gemm6kernel13GemmUniversalIN4cute5tupleIJiiiiEEENS1_10collective13CollectiveMmaINS1_34MainloopSm90TmaGmmaWarpSpecializedILi90ENS5_IJNS4_1CILi2EEENSA_ILi1EEESC_EEENS1_32KernelTmaWarpSpecializedPingpongEEENS5_IJNSA_ILi64EEENSA_ILi16EEENSA_ILi32EEEEEEaNS5_IJlSC_lEEEaSK_NS4_8TiledMMAINS4_8MMA_AtomIJNS4_4SM904GMMA26MMA_64x16x32_S32S8S8_SS_TNEEEENS4_6LayoutINS5_IJSC_SC_SC_EEENS5_IJNSA_ILi0EEEST_ST_EEEEENS5_IJNS4_10UnderscoreESW_SW_EEEEENS4_13SM90_TMA_LOADENS4_14ComposedLayoutINS4_7SwizzleILi1ELi4ELi3EEENS4_18smem_ptr_flag_bitsILi8EEENSR_INS5_IJNSA_ILi8EEESI_EEENS5_IJSI_SC_EEEEEEEvNS4_8identityENS4_23SM90_TMA_LOAD_MULTICASTES19_vS1A_EENS_8epilogue10collective6detail29Sm90TmaWarpSpecializedAdapterINS1E_15DefaultEpilogueIaSK_SK_NS1D_6thread17LinearCombinationIaLi1EiiLNS1I_9ScaleType4KindE0ELNS_15FloatRoundStyleE2EaEENS1_15EpilogueDefaultEEEEEvvEEEEvNT_6ParamsE)
        /*0020*/ 	.word	0x00000000
.L_19:


//--------------------- .nv.compat                --------------------------
	.section	.nv.compat,"",@"SHT_CUDA_COMPAT_INFO"
	.align	4
        /*0000*/ 	.byte	0x02, 0x09, 0x01, 0x00, 0x02, 0x02, 0x04, 0x00, 0x02, 0x05, 0x05, 0x00, 0x03, 0x07, 0x01, 0x01
        /*0010*/ 	.byte	0x02, 0x03, 0x01, 0x00, 0x02, 0x06, 0x01, 0x00, 0x04, 0x0b, 0x08, 0x00, 0x00, 0x00, 0x00, 0x00
        /*0020*/ 	.byte	0x00, 0x00, 0x00, 0x00


//--------------------- .nv.info._ZN7cutlass13device_kernelINS_4gemm6kernel13GemmUniversalIN4cute5tupleIJiiiiEEENS1_10collective13CollectiveMmaINS1_34MainloopSm90TmaGmmaWarpSpecializedILi90ENS5_IJNS4_1CILi2EEENSA_ILi1EEESC_EEENS1_32KernelTmaWarpSpecializedPingpongEEENS5_IJNSA_ILi64EEENSA_ILi16EEENSA_ILi32EEEEEEaNS5_IJlSC_lEEEaSK_NS4_8TiledMMAINS4_8MMA_AtomIJNS4_4SM904GMMA26MMA_64x16x32_S32S8S8_SS_TNEEEENS4_6LayoutINS5_IJSC_SC_SC_EEENS5_IJNSA_ILi0EEEST_ST_EEEEENS5_IJNS4_10UnderscoreESW_SW_EEEEENS4_13SM90_TMA_LOADENS4_14ComposedLayoutINS4_7SwizzleILi1ELi4ELi3EEENS4_18smem_ptr_flag_bitsILi8EEENSR_INS5_IJNSA_ILi8EEESI_EEENS5_IJSI_SC_EEEEEEEvNS4_8identityENS4_23SM90_TMA_LOAD_MULTICASTES19_vS1A_EENS_8epilogue10collective6detail29Sm90TmaWarpSpecializedAdapterINS1E_15DefaultEpilogueIaSK_SK_NS1D_6thread17LinearCombinationIaLi1EiiLNS1I_9ScaleType4KindE0ELNS_15FloatRoundStyleE2EaEENS1_15EpilogueDefaultEEEEEvvEEEEvNT_6ParamsE --------------------------
	.section	.nv.info._ZN7cutlass13device_kernelINS_4gemm6kernel13GemmUniversalIN4cute5tupleIJiiiiEEENS1_10collective13CollectiveMmaINS1_34MainloopSm90TmaGmmaWarpSpecializedILi90ENS5_IJNS4_1CILi2EEENSA_ILi1EEESC_EEENS1_32KernelTmaWarpSpecializedPingpongEEENS5_IJNSA_ILi64EEENSA_ILi16EEENSA_ILi32EEEEEEaNS5_IJlSC_lEEEaSK_NS4_8TiledMMAINS4_8MMA_AtomIJNS4_4SM904GMMA26MMA_64x16x32_S32S8S8_SS_TNEEEENS4_6LayoutINS5_IJSC_SC_SC_EEENS5_IJNSA_ILi0EEEST_ST_EEEEENS5_IJNS4_10UnderscoreESW_SW_EEEEENS4_13SM90_TMA_LOADENS4_14ComposedLayoutINS4_7SwizzleILi1ELi4ELi3EEENS4_18smem_ptr_flag_bitsILi8EEENSR_INS5_IJNSA_ILi8EEESI_EEENS5_IJSI_SC_EEEEEEEvNS4_8identityENS4_23SM90_TMA_LOAD_MULTICASTES19_vS1A_EENS_8epilogue10collective6detail29Sm90TmaWarpSpecializedAdapterINS1E_15DefaultEpilogueIaSK_SK_NS1D_6thread17LinearCombinationIaLi1EiiLNS1I_9ScaleType4KindE0ELNS_15FloatRoundStyleE2EaEENS1_15EpilogueDefaultEEEEEvvEEEEvNT_6ParamsE,"",@"SHT_CUDA_INFO"
	.sectionflags	@""
	.align	4


	//----- nvinfo : EIATTR_CUDA_API_VERSION
	.align		4
        /*0000*/ 	.byte	0x04, 0x37
        /*0002*/ 	.short	(.L_21 - .L_20)
.L_20:
        /*0004*/ 	.word	0x00000082


	//----- nvinfo : EIATTR_KPARAM_INFO
	.align		4
.L_21:
        /*0008*/ 	.byte	0x04, 0x17
        /*000a*/ 	.short	(.L_23 - .L_22)
.L_22:
        /*000c*/ 	.word	0x00000000
        /*0010*/ 	.short	0x0000
        /*0012*/ 	.short	0x0070
        /*0014*/ 	.byte	0x00, 0xf0, 0x01, 0x10


	//----- nvinfo : EIATTR_SPARSE_MMA_MASK
	.align		4
.L_23:
        /*0018*/ 	.byte	0x03, 0x50
        /*001a*/ 	.short	0x0000


	//----- nvinfo : EIATTR_MAXREG_COUNT
	.align		4
        /*001c*/ 	.byte	0x03, 0x1b
        /*001e*/ 	.short	0x00a8


	//----- nvinfo : EIATTR_NUM_BARRIERS
	.align		4
        /*0020*/ 	.byte	0x02, 0x4c
        /*0022*/ 	.byte	0x01
	.zero		1


	//----- nvinfo : EIATTR_EXTERNS
	.align		4
        /*0024*/ 	.byte	0x04, 0x0f
        /*0026*/ 	.short	(.L_25 - .L_24)


	//   ....[0]....
	.align		4
.L_24:
        /*0028*/ 	.word	index@(__assertfail)


	//----- nvinfo : EIATTR_MERCURY_ISA_VERSION
	.align		4
.L_25:
        /*002c*/ 	.byte	0x03, 0x5f
        /*002e*/ 	.short	0x0101


	//----- nvinfo : EIATTR_INT_WARP_WIDE_INSTR_OFFSETS
	.align		4
        /*0030*/ 	.byte	0x04, 0x31
        /*0032*/ 	.short	(.L_27 - .L_26)


	//   ....[0]....
.L_26:
        /*0034*/ 	.word	0x00000fe0


	//   ....[1]....
        /*0038*/ 	.word	0x00001020


	//   ....[2]....
        /*003c*/ 	.word	0x00001080


	//   ....[3]....
        /*0040*/ 	.word	0x00001090


	//   ....[4]....
        /*0044*/ 	.word	0x000010b0


	//   ....[5]....
        /*0048*/ 	.word	0x000011d0


	//   ....[6]....
        /*004c*/ 	.word	0x00001240


	//   ....[7]....
        /*0050*/ 	.word	0x000012a0


	//----- nvinfo : EIATTR_COOP_GROUP_MASK_REGIDS
	.align		4
.L_27:
        /*0054*/ 	.byte	0x04, 0x29
        /*0056*/ 	.short	(.L_29 - .L_28)


	//   ....[0]....
.L_28:
        /*0058*/ 	.word	0xffffffff


	//   ....[1]....
        /*005c*/ 	.word	0xffffffff


	//   ....[2]....
        /*0060*/ 	.word	0xffffffff


	//   ....[3]....
        /*0064*/ 	.word	0xffffffff


	//   ....[4]....
        /*0068*/ 	.word	0xffffffff


	//   ....[5]....
        /*006c*/ 	.word	0xffffffff


	//   ....[6]....
        /*0070*/ 	.word	0xffffffff


	//----- nvinfo : EIATTR_COOP_GROUP_INSTR_OFFSETS
	.align		4
.L_29:
        /*0074*/ 	.byte	0x04, 0x28
        /*0076*/ 	.short	(.L_31 - .L_30)


	//   ....[0]....
.L_30:
        /*0078*/ 	.word	0x00000060


	//   ....[1]....
        /*007c*/ 	.word	0x00000070


	//   ....[2]....
        /*0080*/ 	.word	0x00000130


	//   ....[3]....
        /*0084*/ 	.word	0x00000db0


	//   ....[4]....
        /*0088*/ 	.word	0x00000df0


	//   ....[5]....
        /*008c*/ 	.word	0x00000e70


	//   ....[6]....
        /*0090*/ 	.word	0x00001440


	//----- nvinfo : EIATTR_REG_RECONFIG
	.align		4
.L_31:
        /*0094*/ 	.byte	0x01, 0x54
	.zero		2


	//----- nvinfo : EIATTR_SYSCALL_OFFSETS
	.align		4
        /*0098*/ 	.byte	0x04, 0x46
        /*009a*/ 	.short	(.L_33 - .L_32)


	//   ....[0]....
.L_32:
        /*009c*/ 	.word	0x00002400


	//----- nvinfo : EIATTR_MBARRIER_INSTR_OFFSETS
	.align		4
.L_33:
        /*00a0*/ 	.byte	0x04, 0x39
        /*00a2*/ 	.short	(.L_35 - .L_34)


	//   ....[0]....
.L_34:
        /*00a4*/ 	.word	0x00000250
        /*00a8*/ 	.word	0x000000ff
        /*00ac*/ 	.word	0x00000000
        /*00b0*/ 	.short	0x0100
        /*00b2*/ 	.byte	0x08
	.zero		1


	//   ....[1]....
        /*00b4*/ 	.word	0x00000260
        /*00b8*/ 	.word	0x000000ff
        /*00bc*/ 	.word	0x000002d0
        /*00c0*/ 	.short	0x0100
        /*00c2*/ 	.byte	0x08
	.zero		1


	//   ....[2]....
        /*00c4*/ 	.word	0x00000270
        /*00c8*/ 	.word	0x000000ff
        /*00cc*/ 	.word	0x00000008
        /*00d0*/ 	.short	0x0100
        /*00d2*/ 	.byte	0x08
	.zero		1


	//   ....[3]....
        /*00d4*/ 	.word	0x00000280
        /*00d8*/ 	.word	0x000000ff
        /*00dc*/ 	.word	0x000002d8
        /*00e0*/ 	.short	0x0100
        /*00e2*/ 	.byte	0x08
	.zero		1


	//   ....[4]....
        /*00e4*/ 	.word	0x00000290
        /*00e8*/ 	.word	0x000000ff
        /*00ec*/ 	.word	0x00000010
        /*00f0*/ 	.short	0x0100
        /*00f2*/ 	.byte	0x08
	.zero		1


	//   ....[5]....
        /*00f4*/ 	.word	0x000002a0
        /*00f8*/ 	.word	0x000000ff
        /*00fc*/ 	.word	0x000002e0
        /*0100*/ 	.short	0x0100
        /*0102*/ 	.byte	0x08
	.zero		1


	//   ....[6]....
        /*0104*/ 	.word	0x000002b0
        /*0108*/ 	.word	0x000000ff
        /*010c*/ 	.word	0x00000018
        /*0110*/ 	.short	0x0100
        /*0112*/ 	.byte	0x08
	.zero		1


	//   ....[7]....
        /*0114*/ 	.word	0x000002c0
        /*0118*/ 	.word	0x000000ff
        /*011c*/ 	.word	0x000002e8
        /*0120*/ 	.short	0x0100
        /*0122*/ 	.byte	0x08
	.zero		1


	//   ....[8]....
        /*0124*/ 	.word	0x000002d0
        /*0128*/ 	.word	0x000000ff
        /*012c*/ 	.word	0x00000020
        /*0130*/ 	.short	0x0100
        /*0132*/ 	.byte	0x08
	.zero		1


	//   ....[9]....
        /*0134*/ 	.word	0x000002e0
        /*0138*/ 	.word	0x000000ff
        /*013c*/ 	.word	0x000002f0
        /*0140*/ 	.short	0x0100
        /*0142*/ 	.byte	0x08
	.zero		1


	//   ....[10]....
        /*0144*/ 	.word	0x000002f0
        /*0148*/ 	.word	0x000000ff
        /*014c*/ 	.word	0x00000028
        /*0150*/ 	.short	0x0100
        /*0152*/ 	.byte	0x08
	.zero		1


	//   ....[11]....
        /*0154*/ 	.word	0x00000300
        /*0158*/ 	.word	0x000000ff
        /*015c*/ 	.word	0x000002f8
        /*0160*/ 	.short	0x0100
        /*0162*/ 	.byte	0x08
	.zero		1


	//   ....[12]....
        /*0164*/ 	.word	0x00000310
        /*0168*/ 	.word	0x000000ff
        /*016c*/ 	.word	0x00000030
        /*0170*/ 	.short	0x0100
        /*0172*/ 	.byte	0x08
	.zero		1


	//   ....[13]....
        /*0174*/ 	.word	0x00000320
        /*0178*/ 	.word	0x000000ff
        /*017c*/ 	.word	0x00000300
        /*0180*/ 	.short	0x0100
        /*0182*/ 	.byte	0x08
	.zero		1


	//   ....[14]....
        /*0184*/ 	.word	0x00000330
        /*0188*/ 	.word	0x000000ff
        /*018c*/ 	.word	0x00000038
        /*0190*/ 	.short	0x0100
        /*0192*/ 	.byte	0x08
	.zero		1


	//   ....[15]....
        /*0194*/ 	.word	0x00000340
        /*0198*/ 	.word	0x000000ff
        /*019c*/ 	.word	0x00000308
        /*01a0*/ 	.short	0x0100
        /*01a2*/ 	.byte	0x08
	.zero		1


	//   ....[16]....
        /*01a4*/ 	.word	0x00000350
        /*01a8*/ 	.word	0x000000ff
        /*01ac*/ 	.word	0x00000040
        /*01b0*/ 	.short	0x0100
        /*01b2*/ 	.byte	0x08
	.zero		1


	//   ....[17]....
        /*01b4*/ 	.word	0x00000360
        /*01b8*/ 	.word	0x000000ff
        /*01bc*/ 	.word	0x00000310
        /*01c0*/ 	.short	0x0100
        /*01c2*/ 	.byte	0x08
	.zero		1


	//   ....[18]....
        /*01c4*/ 	.word	0x00000370
        /*01c8*/ 	.word	0x000000ff
        /*01cc*/ 	.word	0x00000048
        /*01d0*/ 	.short	0x0100
        /*01d2*/ 	.byte	0x08
	.zero		1


	//   ....[19]....
        /*01d4*/ 	.word	0x00000380
        /*01d8*/ 	.word	0x000000ff
        /*01dc*/ 	.word	0x00000318
        /*01e0*/ 	.short	0x0100
        /*01e2*/ 	.byte	0x08
	.zero		1


	//   ....[20]....
        /*01e4*/ 	.word	0x00000390
        /*01e8*/ 	.word	0x000000ff
        /*01ec*/ 	.word	0x00000050
        /*01f0*/ 	.short	0x0100
        /*01f2*/ 	.byte	0x08
	.zero		1


	//   ....[21]....
        /*01f4*/ 	.word	0x000003a0
        /*01f8*/ 	.word	0x000000ff
        /*01fc*/ 	.word	0x00000320
        /*0200*/ 	.short	0x0100
        /*0202*/ 	.byte	0x08
	.zero		1


	//   ....[22]....
        /*0204*/ 	.word	0x000003b0
        /*0208*/ 	.word	0x000000ff
        /*020c*/ 	.word	0x00000058
        /*0210*/ 	.short	0x0100
        /*0212*/ 	.byte	0x08
	.zero		1


	//   ....[23]....
        /*0214*/ 	.word	0x000003c0
        /*0218*/ 	.word	0x000000ff
        /*021c*/ 	.word	0x00000328
        /*0220*/ 	.short	0x0100
        /*0222*/ 	.byte	0x08
	.zero		1


	//   ....[24]....
        /*0224*/ 	.word	0x000003d0
        /*0228*/ 	.word	0x000000ff
        /*022c*/ 	.word	0x00000060
        /*0230*/ 	.short	0x0100
        /*0232*/ 	.byte	0x08
	.zero		1


	//   ....[25]....
        /*0234*/ 	.word	0x000003e0
        /*0238*/ 	.word	0x000000ff
        /*023c*/ 	.word	0x00000330
        /*0240*/ 	.short	0x0100
        /*0242*/ 	.byte	0x08
	.zero		1


	//   ....[26]....
        /*0244*/ 	.word	0x000003f0
        /*0248*/ 	.word	0x000000ff
        /*024c*/ 	.word	0x00000068
        /*0250*/ 	.short	0x0100
        /*0252*/ 	.byte	0x08
	.zero		1


	//   ....[27]....
        /*0254*/ 	.word	0x00000400
        /*0258*/ 	.word	0x000000ff
        /*025c*/ 	.word	0x00000338
        /*0260*/ 	.short	0x0100
        /*0262*/ 	.byte	0x08
	.zero		1


	//   ....[28]....
        /*0264*/ 	.word	0x00000410
        /*0268*/ 	.word	0x000000ff
        /*026c*/ 	.word	0x00000070
        /*0270*/ 	.short	0x0100
        /*0272*/ 	.byte	0x08
	.zero		1


	//   ....[29]....
        /*0274*/ 	.word	0x00000420
        /*0278*/ 	.word	0x000000ff
        /*027c*/ 	.word	0x00000340
        /*0280*/ 	.short	0x0100
        /*0282*/ 	.byte	0x08
	.zero		1


	//   ....[30]....
        /*0284*/ 	.word	0x00000430
        /*0288*/ 	.word	0x000000ff
        /*028c*/ 	.word	0x00000078
        /*0290*/ 	.short	0x0100
        /*0292*/ 	.byte	0x08
	.zero		1


	//   ....[31]....
        /*0294*/ 	.word	0x00000440
        /*0298*/ 	.word	0x000000ff
        /*029c*/ 	.word	0x00000348
        /*02a0*/ 	.short	0x0100
        /*02a2*/ 	.byte	0x08
	.zero		1


	//   ....[32]....
        /*02a4*/ 	.word	0x00000450
        /*02a8*/ 	.word	0x000000ff
        /*02ac*/ 	.word	0x00000080
        /*02b0*/ 	.short	0x0100
        /*02b2*/ 	.byte	0x08
	.zero		1


	//   ....[33]....
        /*02b4*/ 	.word	0x00000460
        /*02b8*/ 	.word	0x000000ff
        /*02bc*/ 	.word	0x00000350
        /*02c0*/ 	.short	0x0100
        /*02c2*/ 	.byte	0x08
	.zero		1


	//   ....[34]....
        /*02c4*/ 	.word	0x00000470
        /*02c8*/ 	.word	0x000000ff
        /*02cc*/ 	.word	0x00000088
        /*02d0*/ 	.short	0x0100
        /*02d2*/ 	.byte	0x08
	.zero		1


	//   ....[35]....
        /*02d4*/ 	.word	0x00000480
        /*02d8*/ 	.word	0x000000ff
        /*02dc*/ 	.word	0x00000358
        /*02e0*/ 	.short	0x0100
        /*02e2*/ 	.byte	0x08
	.zero		1


	//   ....[36]....
        /*02e4*/ 	.word	0x00000490
        /*02e8*/ 	.word	0x000000ff
        /*02ec*/ 	.word	0x00000090
        /*02f0*/ 	.short	0x0100
        /*02f2*/ 	.byte	0x08
	.zero		1


	//   ....[37]....
        /*02f4*/ 	.word	0x000004a0
        /*02f8*/ 	.word	0x000000ff
        /*02fc*/ 	.word	0x00000360
        /*0300*/ 	.short	0x0100
        /*0302*/ 	.byte	0x08
	.zero		1


	//   ....[38]....
        /*0304*/ 	.word	0x000004b0
        /*0308*/ 	.word	0x000000ff
        /*030c*/ 	.word	0x00000098
        /*0310*/ 	.short	0x0100
        /*0312*/ 	.byte	0x08
	.zero		1


	//   ....[39]....
        /*0314*/ 	.word	0x000004c0
        /*0318*/ 	.word	0x000000ff
        /*031c*/ 	.word	0x00000368
        /*0320*/ 	.short	0x0100
        /*0322*/ 	.byte	0x08
	.zero		1


	//   ....[40]....
        /*0324*/ 	.word	0x000004d0
        /*0328*/ 	.word	0x000000ff
        /*032c*/ 	.word	0x000000a0
        /*0330*/ 	.short	0x0100
        /*0332*/ 	.byte	0x08
	.zero		1


	//   ....[41]....
        /*0334*/ 	.word	0x000004e0
        /*0338*/ 	.word	0x000000ff
        /*033c*/ 	.word	0x00000370
        /*0340*/ 	.short	0x0100
        /*0342*/ 	.byte	0x08
	.zero		1


	//   ....[42]....
        /*0344*/ 	.word	0x000004f0
        /*0348*/ 	.word	0x000000ff
        /*034c*/ 	.word	0x000000a8
        /*0350*/ 	.short	0x0100
        /*0352*/ 	.byte	0x08
	.zero		1


	//   ....[43]....
        /*0354*/ 	.word	0x00000500
        /*0358*/ 	.word	0x000000ff
        /*035c*/ 	.word	0x00000378
        /*0360*/ 	.short	0x0100
        /*0362*/ 	.byte	0x08
	.zero		1


	//   ....[44]....
        /*0364*/ 	.word	0x00000510
        /*0368*/ 	.word	0x000000ff
        /*036c*/ 	.word	0x000000b0
        /*0370*/ 	.short	0x0100
        /*0372*/ 	.byte	0x08
	.zero		1


	//   ....[45]....
        /*0374*/ 	.word	0x00000520
        /*0378*/ 	.word	0x000000ff
        /*037c*/ 	.word	0x00000380
        /*0380*/ 	.short	0x0100
        /*0382*/ 	.byte	0x08
	.zero		1


	//   ....[46]....
        /*0384*/ 	.word	0x00000530
        /*0388*/ 	.word	0x000000ff
        /*038c*/ 	.word	0x000000b8
        /*0390*/ 	.short	0x0100
        /*0392*/ 	.byte	0x08
	.zero		1


	//   ....[47]....
        /*0394*/ 	.word	0x00000540
        /*0398*/ 	.word	0x000000ff
        /*039c*/ 	.word	0x00000388
        /*03a0*/ 	.short	0x0100
        /*03a2*/ 	.byte	0x08
	.zero		1


	//   ....[48]....
        /*03a4*/ 	.word	0x00000550
        /*03a8*/ 	.word	0x000000ff
        /*03ac*/ 	.word	0x000000c0
        /*03b0*/ 	.short	0x0100
        /*03b2*/ 	.byte	0x08
	.zero		1


	//   ....[49]....
        /*03b4*/ 	.word	0x00000560
        /*03b8*/ 	.word	0x000000ff
        /*03bc*/ 	.word	0x00000390
        /*03c0*/ 	.short	0x0100
        /*03c2*/ 	.byte	0x08
	.zero		1


	//   ....[50]....
        /*03c4*/ 	.word	0x00000570
        /*03c8*/ 	.word	0x000000ff
        /*03cc*/ 	.word	0x000000c8
        /*03d0*/ 	.short	0x0100
        /*03d2*/ 	.byte	0x08
	.zero		1


	//   ....[51]....
        /*03d4*/ 	.word	0x00000580
        /*03d8*/ 	.word	0x000000ff
        /*03dc*/ 	.word	0x00000398
        /*03e0*/ 	.short	0x0100
        /*03e2*/ 	.byte	0x08
	.zero		1


	//   ....[52]....
        /*03e4*/ 	.word	0x00000590
        /*03e8*/ 	.word	0x000000ff
        /*03ec*/ 	.word	0x000000d0
        /*03f0*/ 	.short	0x0100
        /*03f2*/ 	.byte	0x08
	.zero		1


	//   ....[53]....
        /*03f4*/ 	.word	0x000005a0
        /*03f8*/ 	.word	0x000000ff
        /*03fc*/ 	.word	0x000003a0
        /*0400*/ 	.short	0x0100
        /*0402*/ 	.byte	0x08
	.zero		1


	//   ....[54]....
        /*0404*/ 	.word	0x000005b0
        /*0408*/ 	.word	0x000000ff
        /*040c*/ 	.word	0x000000d8
        /*0410*/ 	.short	0x0100
        /*0412*/ 	.byte	0x08
	.zero		1


	//   ....[55]....
        /*0414*/ 	.word	0x000005c0
        /*0418*/ 	.word	0x000000ff
        /*041c*/ 	.word	0x000003a8
        /*0420*/ 	.short	0x0100
        /*0422*/ 	.byte	0x08
	.zero		1


	//   ....[56]....
        /*0424*/ 	.word	0x000005d0
        /*0428*/ 	.word	0x000000ff
        /*042c*/ 	.word	0x000000e0
        /*0430*/ 	.short	0x0100
        /*0432*/ 	.byte	0x08
	.zero		1


	//   ....[57]....
        /*0434*/ 	.word	0x000005e0
        /*0438*/ 	.word	0x000000ff
        /*043c*/ 	.word	0x000003b0
        /*0440*/ 	.short	0x0100
        /*0442*/ 	.byte	0x08
	.zero		1


	//   ....[58]....
        /*0444*/ 	.word	0x000005f0
        /*0448*/ 	.word	0x000000ff
        /*044c*/ 	.word	0x000000e8
        /*0450*/ 	.short	0x0100
        /*0452*/ 	.byte	0x08
	.zero		1


	//   ....[59]....
        /*0454*/ 	.word	0x00000600
        /*0458*/ 	.word	0x000000ff
        /*045c*/ 	.word	0x000003b8
        /*0460*/ 	.short	0x0100
        /*0462*/ 	.byte	0x08
	.zero		1


	//   ....[60]....
        /*0464*/ 	.word	0x00000610
        /*0468*/ 	.word	0x000000ff
        /*046c*/ 	.word	0x000000f0
        /*0470*/ 	.short	0x0100
        /*0472*/ 	.byte	0x08
	.zero		1


	//   ....[61]....
        /*0474*/ 	.word	0x00000620
        /*0478*/ 	.word	0x000000ff
        /*047c*/ 	.word	0x000003c0
        /*0480*/ 	.short	0x0100
        /*0482*/ 	.byte	0x08
	.zero		1


	//   ....[62]....
        /*0484*/ 	.word	0x00000630
        /*0488*/ 	.word	0x000000ff
        /*048c*/ 	.word	0x000000f8
        /*0490*/ 	.short	0x0100
        /*0492*/ 	.byte	0x08
	.zero		1


	//   ....[63]....
        /*0494*/ 	.word	0x00000640
        /*0498*/ 	.word	0x000000ff
        /*049c*/ 	.word	0x000003c8
        /*04a0*/ 	.short	0x0100
        /*04a2*/ 	.byte	0x08
	.zero		1


	//   ....[64]....
        /*04a4*/ 	.word	0x00000650
        /*04a8*/ 	.word	0x000000ff
        /*04ac*/ 	.word	0x00000100
        /*04b0*/ 	.short	0x0100
        /*04b2*/ 	.byte	0x08
	.zero		1


	//   ....[65]....
        /*04b4*/ 	.word	0x00000660
        /*04b8*/ 	.word	0x000000ff
        /*04bc*/ 	.word	0x000003d0
        /*04c0*/ 	.short	0x0100
        /*04c2*/ 	.byte	0x08
	.zero		1


	//   ....[66]....
        /*04c4*/ 	.word	0x00000670
        /*04c8*/ 	.word	0x000000ff
        /*04cc*/ 	.word	0x00000108
        /*04d0*/ 	.short	0x0100
        /*04d2*/ 	.byte	0x08
	.zero		1


	//   ....[67]....
        /*04d4*/ 	.word	0x00000680
        /*04d8*/ 	.word	0x000000ff
        /*04dc*/ 	.word	0x000003d8
        /*04e0*/ 	.short	0x0100
        /*04e2*/ 	.byte	0x08
	.zero		1


	//   ....[68]....
        /*04e4*/ 	.word	0x00000690
        /*04e8*/ 	.word	0x000000ff
        /*04ec*/ 	.word	0x00000110
        /*04f0*/ 	.short	0x0100
        /*04f2*/ 	.byte	0x08
	.zero		1


	//   ....[69]....
        /*04f4*/ 	.word	0x000006a0
        /*04f8*/ 	.word	0x000000ff
        /*04fc*/ 	.word	0x000003e0
        /*0500*/ 	.short	0x0100
        /*0502*/ 	.byte	0x08
	.zero		1


	//   ....[70]....
        /*0504*/ 	.word	0x000006b0
        /*0508*/ 	.word	0x000000ff
        /*050c*/ 	.word	0x00000118
        /*0510*/ 	.short	0x0100
        /*0512*/ 	.byte	0x08
	.zero		1


	//   ....[71]....
        /*0514*/ 	.word	0x000006c0
        /*0518*/ 	.word	0x000000ff
        /*051c*/ 	.word	0x000003e8
        /*0520*/ 	.short	0x0100
        /*0522*/ 	.byte	0x08
	.zero		1


	//   ....[72]....
        /*0524*/ 	.word	0x000006d0
        /*0528*/ 	.word	0x000000ff
        /*052c*/ 	.word	0x00000120
        /*0530*/ 	.short	0x0100
        /*0532*/ 	.byte	0x08
	.zero		1


	//   ....[73]....
        /*0534*/ 	.word	0x000006e0
        /*0538*/ 	.word	0x000000ff
        /*053c*/ 	.word	0x000003f0
        /*0540*/ 	.short	0x0100
        /*0542*/ 	.byte	0x08
	.zero		1


	//   ....[74]....
        /*0544*/ 	.word	0x000006f0
        /*0548*/ 	.word	0x000000ff
        /*054c*/ 	.word	0x00000128
        /*0550*/ 	.short	0x0100
        /*0552*/ 	.byte	0x08
	.zero		1


	//   ....[75]....
        /*0554*/ 	.word	0x00000700
        /*0558*/ 	.word	0x000000ff
        /*055c*/ 	.word	0x000003f8
        /*0560*/ 	.short	0x0100
        /*0562*/ 	.byte	0x08
	.zero		1


	//   ....[76]....
        /*0564*/ 	.word	0x00000710
        /*0568*/ 	.word	0x000000ff
        /*056c*/ 	.word	0x00000130
        /*0570*/ 	.short	0x0100
        /*0572*/ 	.byte	0x08
	.zero		1


	//   ....[77]....
        /*0574*/ 	.word	0x00000720
        /*0578*/ 	.word	0x000000ff
        /*057c*/ 	.word	0x00000400
        /*0580*/ 	.short	0x0100
        /*0582*/ 	.byte	0x08
	.zero		1


	//   ....[78]....
        /*0584*/ 	.word	0x00000730
        /*0588*/ 	.word	0x000000ff
        /*058c*/ 	.word	0x00000138
        /*0590*/ 	.short	0x0100
        /*0592*/ 	.byte	0x08
	.zero		1


	//   ....[79]....
        /*0594*/ 	.word	0x00000740
        /*0598*/ 	.word	0x000000ff
        /*059c*/ 	.word	0x00000408
        /*05a0*/ 	.short	0x0100
        /*05a2*/ 	.byte	0x08
	.zero		1


	//   ....[80]....
        /*05a4*/ 	.word	0x00000750
        /*05a8*/ 	.word	0x000000ff
        /*05ac*/ 	.word	0x00000140
        /*05b0*/ 	.short	0x0100
        /*05b2*/ 	.byte	0x08
	.zero		1


	//   ....[81]....
        /*05b4*/ 	.word	0x00000760
        /*05b8*/ 	.word	0x000000ff
        /*05bc*/ 	.word	0x00000410
        /*05c0*/ 	.short	0x0100
        /*05c2*/ 	.byte	0x08
	.zero		1


	//   ....[82]....
        /*05c4*/ 	.word	0x00000770
        /*05c8*/ 	.word	0x000000ff
        /*05cc*/ 	.word	0x00000148
        /*05d0*/ 	.short	0x0100
        /*05d2*/ 	.byte	0x08
	.zero		1


	//   ....[83]....
        /*05d4*/ 	.word	0x00000780
        /*05d8*/ 	.word	0x000000ff
        /*05dc*/ 	.word	0x00000418
        /*05e0*/ 	.short	0x0100
        /*05e2*/ 	.byte	0x08
	.zero		1


	//   ....[84]....
        /*05e4*/ 	.word	0x00000790
        /*05e8*/ 	.word	0x000000ff
        /*05ec*/ 	.word	0x00000150
        /*05f0*/ 	.short	0x0100
        /*05f2*/ 	.byte	0x08
	.zero		1


	//   ....[85]....
        /*05f4*/ 	.word	0x000007a0
        /*05f8*/ 	.word	0x000000ff
        /*05fc*/ 	.word	0x00000420
        /*0600*/ 	.short	0x0100
        /*0602*/ 	.byte	0x08
	.zero		1


	//   ....[86]....
        /*0604*/ 	.word	0x000007b0
        /*0608*/ 	.word	0x000000ff
        /*060c*/ 	.word	0x00000158
        /*0610*/ 	.short	0x0100
        /*0612*/ 	.byte	0x08
	.zero		1


	//   ....[87]....
        /*0614*/ 	.word	0x000007c0
        /*0618*/ 	.word	0x000000ff
        /*061c*/ 	.word	0x00000428
        /*0620*/ 	.short	0x0100
        /*0622*/ 	.byte	0x08
	.zero		1


	//   ....[88]....
        /*0624*/ 	.word	0x000007d0
        /*0628*/ 	.word	0x000000ff
        /*062c*/ 	.word	0x00000160
        /*0630*/ 	.short	0x0100
        /*0632*/ 	.byte	0x08
	.zero		1


	//   ....[89]....
        /*0634*/ 	.word	0x000007e0
        /*0638*/ 	.word	0x000000ff
        /*063c*/ 	.word	0x00000430
        /*0640*/ 	.short	0x0100
        /*0642*/ 	.byte	0x08
	.zero		1


	//   ....[90]....
        /*0644*/ 	.word	0x000007f0
        /*0648*/ 	.word	0x000000ff
        /*064c*/ 	.word	0x00000168
        /*0650*/ 	.short	0x0100
        /*0652*/ 	.byte	0x08
	.zero		1


	//   ....[91]....
        /*0654*/ 	.word	0x00000800
        /*0658*/ 	.word	0x000000ff
        /*065c*/ 	.word	0x00000438
        /*0660*/ 	.short	0x0100
        /*0662*/ 	.byte	0x08
	.zero		1


	//   ....[92]....
        /*0664*/ 	.word	0x00000810
        /*0668*/ 	.word	0x000000ff
        /*066c*/ 	.word	0x00000170
        /*0670*/ 	.short	0x0100
        /*0672*/ 	.byte	0x08
	.zero		1


	//   ....[93]....
        /*0674*/ 	.word	0x00000820
        /*0678*/ 	.word	0x000000ff
        /*067c*/ 	.word	0x00000440
        /*0680*/ 	.short	0x0100
        /*0682*/ 	.byte	0x08
	.zero		1


	//   ....[94]....
        /*0684*/ 	.word	0x00000830
        /*0688*/ 	.word	0x000000ff
        /*068c*/ 	.word	0x00000178
        /*0690*/ 	.short	0x0100
        /*0692*/ 	.byte	0x08
	.zero		1


	//   ....[95]....
        /*0694*/ 	.word	0x00000840
        /*0698*/ 	.word	0x000000ff
        /*069c*/ 	.word	0x00000448
        /*06a0*/ 	.short	0x0100
        /*06a2*/ 	.byte	0x08
	.zero		1


	//   ....[96]....
        /*06a4*/ 	.word	0x00000850
        /*06a8*/ 	.word	0x000000ff
        /*06ac*/ 	.word	0x00000180
        /*06b0*/ 	.short	0x0100
        /*06b2*/ 	.byte	0x08
	.zero		1


	//   ....[97]....
        /*06b4*/ 	.word	0x00000860
        /*06b8*/ 	.word	0x000000ff
        /*06bc*/ 	.word	0x00000450
        /*06c0*/ 	.short	0x0100
        /*06c2*/ 	.byte	0x08
	.zero		1


	//   ....[98]....
        /*06c4*/ 	.word	0x00000870
        /*06c8*/ 	.word	0x000000ff
        /*06cc*/ 	.word	0x00000188
        /*06d0*/ 	.short	0x0100
        /*06d2*/ 	.byte	0x08
	.zero		1


	//   ....[99]....
        /*06d4*/ 	.word	0x00000880
        /*06d8*/ 	.word	0x000000ff
        /*06dc*/ 	.word	0x00000458
        /*06e0*/ 	.short	0x0100
        /*06e2*/ 	.byte	0x08
	.zero		1


	//   ....[100]....
        /*06e4*/ 	.word	0x00000890
        /*06e8*/ 	.word	0x000000ff
        /*06ec*/ 	.word	0x00000190
        /*06f0*/ 	.short	0x0100
        /*06f2*/ 	.byte	0x08
	.zero		1


	//   ....[101]....
        /*06f4*/ 	.word	0x000008a0
        /*06f8*/ 	.word	0x000000ff
        /*06fc*/ 	.word	0x00000460
        /*0700*/ 	.short	0x0100
        /*0702*/ 	.byte	0x08
	.zero		1


	//   ....[102]....
        /*0704*/ 	.word	0x000008b0
        /*0708*/ 	.word	0x000000ff
        /*070c*/ 	.word	0x00000198
        /*0710*/ 	.short	0x0100
        /*0712*/ 	.byte	0x08
	.zero		1


	//   ....[103]....
        /*0714*/ 	.word	0x000008c0
        /*0718*/ 	.word	0x000000ff
        /*071c*/ 	.word	0x00000468
        /*0720*/ 	.short	0x0100
        /*0722*/ 	.byte	0x08
	.zero		1


	//   ....[104]....
        /*0724*/ 	.word	0x000008d0
        /*0728*/ 	.word	0x000000ff
        /*072c*/ 	.word	0x000001a0
        /*0730*/ 	.short	0x0100
        /*0732*/ 	.byte	0x08
	.zero		1


	//   ....[105]....
        /*0734*/ 	.word	0x000008e0
        /*0738*/ 	.word	0x000000ff
        /*073c*/ 	.word	0x00000470
        /*0740*/ 	.short	0x0100
        /*0742*/ 	.byte	0x08
	.zero		1


	//   ....[106]....
        /*0744*/ 	.word	0x000008f0
        /*0748*/ 	.word	0x000000ff
        /*074c*/ 	.word	0x000001a8
        /*0750*/ 	.short	0x0100
        /*0752*/ 	.byte	0x08
	.zero		1


	//   ....[107]....
        /*0754*/ 	.word	0x00000900
        /*0758*/ 	.word	0x000000ff
        /*075c*/ 	.word	0x00000478
        /*0760*/ 	.short	0x0100
        /*0762*/ 	.byte	0x08
	.zero		1


	//   ....[108]....
        /*0764*/ 	.word	0x00000910
        /*0768*/ 	.word	0x000000ff
        /*076c*/ 	.word	0x000001b0
        /*0770*/ 	.short	0x0100
        /*0772*/ 	.byte	0x08
	.zero		1


	//   ....[109]....
        /*0774*/ 	.word	0x00000920
        /*0778*/ 	.word	0x000000ff
        /*077c*/ 	.word	0x00000480
        /*0780*/ 	.short	0x0100
        /*0782*/ 	.byte	0x08
	.zero		1


	//   ....[110]....
        /*0784*/ 	.word	0x00000930
        /*0788*/ 	.word	0x000000ff
        /*078c*/ 	.word	0x000001b8
        /*0790*/ 	.short	0x0100
        /*0792*/ 	.byte	0x08
	.zero		1


	//   ....[111]....
        /*0794*/ 	.word	0x00000940
        /*0798*/ 	.word	0x000000ff
        /*079c*/ 	.word	0x00000488
        /*07a0*/ 	.short	0x0100
        /*07a2*/ 	.byte	0x08
	.zero		1


	//   ....[112]....
        /*07a4*/ 	.word	0x00000950
        /*07a8*/ 	.word	0x000000ff
        /*07ac*/ 	.word	0x000001c0
        /*07b0*/ 	.short	0x0100
        /*07b2*/ 	.byte	0x08
	.zero		1


	//   ....[113]....
        /*07b4*/ 	.word	0x00000960
        /*07b8*/ 	.word	0x000000ff
        /*07bc*/ 	.word	0x00000490
        /*07c0*/ 	.short	0x0100
        /*07c2*/ 	.byte	0x08
	.zero		1


	//   ....[114]....
        /*07c4*/ 	.word	0x00000970
        /*07c8*/ 	.word	0x000000ff
        /*07cc*/ 	.word	0x000001c8
        /*07d0*/ 	.short	0x0100
        /*07d2*/ 	.byte	0x08
	.zero		1


	//   ....[115]....
        /*07d4*/ 	.word	0x00000980
        /*07d8*/ 	.word	0x000000ff
        /*07dc*/ 	.word	0x00000498
        /*07e0*/ 	.short	0x0100
        /*07e2*/ 	.byte	0x08
	.zero		1


	//   ....[116]....
        /*07e4*/ 	.word	0x00000990
        /*07e8*/ 	.word	0x000000ff
        /*07ec*/ 	.word	0x000001d0
        /*07f0*/ 	.short	0x0100
        /*07f2*/ 	.byte	0x08
	.zero		1


	//   ....[117]....
        /*07f4*/ 	.word	0x000009a0
        /*07f8*/ 	.word	0x000000ff
        /*07fc*/ 	.word	0x000004a0
        /*0800*/ 	.short	0x0100
        /*0802*/ 	.byte	0x08
	.zero		1


	//   ....[118]....
        /*0804*/ 	.word	0x000009b0
        /*0808*/ 	.word	0x000000ff
        /*080c*/ 	.word	0x000001d8
        /*0810*/ 	.short	0x0100
        /*0812*/ 	.byte	0x08
	.zero		1


	//   ....[119]....
        /*0814*/ 	.word	0x000009c0
        /*0818*/ 	.word	0x000000ff
        /*081c*/ 	.word	0x000004a8
        /*0820*/ 	.short	0x0100
        /*0822*/ 	.byte	0x08
	.zero		1


	//   ....[120]....
        /*0824*/ 	.word	0x000009d0
        /*0828*/ 	.word	0x000000ff
        /*082c*/ 	.word	0x000001e0
        /*0830*/ 	.short	0x0100
        /*0832*/ 	.byte	0x08
	.zero		1


	//   ....[121]....
        /*0834*/ 	.word	0x000009e0
        /*0838*/ 	.word	0x000000ff
        /*083c*/ 	.word	0x000004b0
        /*0840*/ 	.short	0x0100
        /*0842*/ 	.byte	0x08
	.zero		1


	//   ....[122]....
        /*0844*/ 	.word	0x000009f0
        /*0848*/ 	.word	0x000000ff
        /*084c*/ 	.word	0x000001e8
        /*0850*/ 	.short	0x0100
        /*0852*/ 	.byte	0x08
	.zero		1


	//   ....[123]....
        /*0854*/ 	.word	0x00000a00
        /*0858*/ 	.word	0x000000ff
        /*085c*/ 	.word	0x000004b8
        /*0860*/ 	.short	0x0100
        /*0862*/ 	.byte	0x08
	.zero		1


	//   ....[124]....
        /*0864*/ 	.word	0x00000a10
        /*0868*/ 	.word	0x000000ff
        /*086c*/ 	.word	0x000001f0
        /*0870*/ 	.short	0x0100
        /*0872*/ 	.byte	0x08
	.zero		1


	//   ....[125]....
        /*0874*/ 	.word	0x00000a20
        /*0878*/ 	.word	0x000000ff
        /*087c*/ 	.word	0x000004c0
        /*0880*/ 	.short	0x0100
        /*0882*/ 	.byte	0x08
	.zero		1


	//   ....[126]....
        /*0884*/ 	.word	0x00000a30
        /*0888*/ 	.word	0x000000ff
        /*088c*/ 	.word	0x000001f8
        /*0890*/ 	.short	0x0100
        /*0892*/ 	.byte	0x08
	.zero		1


	//   ....[127]....
        /*0894*/ 	.word	0x00000a40
        /*0898*/ 	.word	0x000000ff
        /*089c*/ 	.word	0x000004c8
        /*08a0*/ 	.short	0x0100
        /*08a2*/ 	.byte	0x08
	.zero		1


	//   ....[128]....
        /*08a4*/ 	.word	0x00000a50
        /*08a8*/ 	.word	0x000000ff
        /*08ac*/ 	.word	0x00000200
        /*08b0*/ 	.short	0x0100
        /*08b2*/ 	.byte	0x08
	.zero		1


	//   ....[129]....
        /*08b4*/ 	.word	0x00000a60
        /*08b8*/ 	.word	0x000000ff
        /*08bc*/ 	.word	0x000004d0
        /*08c0*/ 	.short	0x0100
        /*08c2*/ 	.byte	0x08
	.zero		1


	//   ....[130]....
        /*08c4*/ 	.word	0x00000a70
        /*08c8*/ 	.word	0x000000ff
        /*08cc*/ 	.word	0x00000208
        /*08d0*/ 	.short	0x0100
        /*08d2*/ 	.byte	0x08
	.zero		1


	//   ....[131]....
        /*08d4*/ 	.word	0x00000a80
        /*08d8*/ 	.word	0x000000ff
        /*08dc*/ 	.word	0x000004d8
        /*08e0*/ 	.short	0x0100
        /*08e2*/ 	.byte	0x08
	.zero		1


	//   ....[132]....
        /*08e4*/ 	.word	0x00000a90
        /*08e8*/ 	.word	0x000000ff
        /*08ec*/ 	.word	0x00000210
        /*08f0*/ 	.short	0x0100
        /*08f2*/ 	.byte	0x08
	.zero		1


	//   ....[133]....
        /*08f4*/ 	.word	0x00000aa0
        /*08f8*/ 	.word	0x000000ff
        /*08fc*/ 	.word	0x000004e0
        /*0900*/ 	.short	0x0100
        /*0902*/ 	.byte	0x08
	.zero		1


	//   ....[134]....
        /*0904*/ 	.word	0x00000ab0
        /*0908*/ 	.word	0x000000ff
        /*090c*/ 	.word	0x00000218
        /*0910*/ 	.short	0x0100
        /*0912*/ 	.byte	0x08
	.zero		1


	//   ....[135]....
        /*0914*/ 	.word	0x00000ac0
        /*0918*/ 	.word	0x000000ff
        /*091c*/ 	.word	0x000004e8
        /*0920*/ 	.short	0x0100
        /*0922*/ 	.byte	0x08
	.zero		1


	//   ....[136]....
        /*0924*/ 	.word	0x00000ad0
        /*0928*/ 	.word	0x000000ff
        /*092c*/ 	.word	0x00000220
        /*0930*/ 	.short	0x0100
        /*0932*/ 	.byte	0x08
	.zero		1


	//   ....[137]....
        /*0934*/ 	.word	0x00000ae0
        /*0938*/ 	.word	0x000000ff
        /*093c*/ 	.word	0x000004f0
        /*0940*/ 	.short	0x0100
        /*0942*/ 	.byte	0x08
	.zero		1


	//   ....[138]....
        /*0944*/ 	.word	0x00000af0
        /*0948*/ 	.word	0x000000ff
        /*094c*/ 	.word	0x00000228
        /*0950*/ 	.short	0x0100
        /*0952*/ 	.byte	0x08
	.zero		1


	//   ....[139]....
        /*0954*/ 	.word	0x00000b00
        /*0958*/ 	.word	0x000000ff
        /*095c*/ 	.word	0x000004f8
        /*0960*/ 	.short	0x0100
        /*0962*/ 	.byte	0x08
	.zero		1


	//   ....[140]....
        /*0964*/ 	.word	0x00000b10
        /*0968*/ 	.word	0x000000ff
        /*096c*/ 	.word	0x00000230
        /*0970*/ 	.short	0x0100
        /*0972*/ 	.byte	0x08
	.zero		1


	//   ....[141]....
        /*0974*/ 	.word	0x00000b20
        /*0978*/ 	.word	0x000000ff
        /*097c*/ 	.word	0x00000500
        /*0980*/ 	.short	0x0100
        /*0982*/ 	.byte	0x08
	.zero		1


	//   ....[142]....
        /*0984*/ 	.word	0x00000b30
        /*0988*/ 	.word	0x000000ff
        /*098c*/ 	.word	0x00000238
        /*0990*/ 	.short	0x0100
        /*0992*/ 	.byte	0x08
	.zero		1


	//   ....[143]....
        /*0994*/ 	.word	0x00000b40
        /*0998*/ 	.word	0x000000ff
        /*099c*/ 	.word	0x00000508
        /*09a0*/ 	.short	0x0100
        /*09a2*/ 	.byte	0x08
	.zero		1


	//   ....[144]....
        /*09a4*/ 	.word	0x00000b50
        /*09a8*/ 	.word	0x000000ff
        /*09ac*/ 	.word	0x00000240
        /*09b0*/ 	.short	0x0100
        /*09b2*/ 	.byte	0x08
	.zero		1


	//   ....[145]....
        /*09b4*/ 	.word	0x00000b60
        /*09b8*/ 	.word	0x000000ff
        /*09bc*/ 	.word	0x00000510
        /*09c0*/ 	.short	0x0100
        /*09c2*/ 	.byte	0x08
	.zero		1


	//   ....[146]....
        /*09c4*/ 	.word	0x00000b70
        /*09c8*/ 	.word	0x000000ff
        /*09cc*/ 	.word	0x00000248
        /*09d0*/ 	.short	0x0100
        /*09d2*/ 	.byte	0x08
	.zero		1


	//   ....[147]....
        /*09d4*/ 	.word	0x00000b80
        /*09d8*/ 	.word	0x000000ff
        /*09dc*/ 	.word	0x00000518
        /*09e0*/ 	.short	0x0100
        /*09e2*/ 	.byte	0x08
	.zero		1


	//   ....[148]....
        /*09e4*/ 	.word	0x00000b90
        /*09e8*/ 	.word	0x000000ff
        /*09ec*/ 	.word	0x00000250
        /*09f0*/ 	.short	0x0100
        /*09f2*/ 	.byte	0x08
	.zero		1


	//   ....[149]....
        /*09f4*/ 	.word	0x00000ba0
        /*09f8*/ 	.word	0x000000ff
        /*09fc*/ 	.word	0x00000520
        /*0a00*/ 	.short	0x0100
        /*0a02*/ 	.byte	0x08
	.zero		1


	//   ....[150]....
        /*0a04*/ 	.word	0x00000bb0
        /*0a08*/ 	.word	0x000000ff
        /*0a0c*/ 	.word	0x00000258
        /*0a10*/ 	.short	0x0100
        /*0a12*/ 	.byte	0x08
	.zero		1


	//   ....[151]....
        /*0a14*/ 	.word	0x00000bc0
        /*0a18*/ 	.word	0x000000ff
        /*0a1c*/ 	.word	0x00000528
        /*0a20*/ 	.short	0x0100
        /*0a22*/ 	.byte	0x08
	.zero		1


	//   ....[152]....
        /*0a24*/ 	.word	0x00000bd0
        /*0a28*/ 	.word	0x000000ff
        /*0a2c*/ 	.word	0x00000260
        /*0a30*/ 	.short	0x0100
        /*0a32*/ 	.byte	0x08
	.zero		1


	//   ....[153]....
        /*0a34*/ 	.word	0x00000be0
        /*0a38*/ 	.word	0x000000ff
        /*0a3c*/ 	.word	0x00000530
        /*0a40*/ 	.short	0x0100
        /*0a42*/ 	.byte	0x08
	.zero		1


	//   ....[154]....
        /*0a44*/ 	.word	0x00000bf0
        /*0a48*/ 	.word	0x000000ff
        /*0a4c*/ 	.word	0x00000268
        /*0a50*/ 	.short	0x0100
        /*0a52*/ 	.byte	0x08
	.zero		1


	//   ....[155]....
        /*0a54*/ 	.word	0x00000c00
        /*0a58*/ 	.word	0x000000ff
        /*0a5c*/ 	.word	0x00000538
        /*0a60*/ 	.short	0x0100
        /*0a62*/ 	.byte	0x08
	.zero		1


	//   ....[156]....
        /*0a64*/ 	.word	0x00000c10
        /*0a68*/ 	.word	0x000000ff
        /*0a6c*/ 	.word	0x00000270
        /*0a70*/ 	.short	0x0100
        /*0a72*/ 	.byte	0x08
	.zero		1


	//   ....[157]....
        /*0a74*/ 	.word	0x00000c20
        /*0a78*/ 	.word	0x000000ff
        /*0a7c*/ 	.word	0x00000540
        /*0a80*/ 	.short	0x0100
        /*0a82*/ 	.byte	0x08
	.zero		1


	//   ....[158]....
        /*0a84*/ 	.word	0x00000c30
        /*0a88*/ 	.word	0x000000ff
        /*0a8c*/ 	.word	0x00000278
        /*0a90*/ 	.short	0x0100
        /*0a92*/ 	.byte	0x08
	.zero		1


	//   ....[159]....
        /*0a94*/ 	.word	0x00000c40
        /*0a98*/ 	.word	0x000000ff
        /*0a9c*/ 	.word	0x00000548
        /*0aa0*/ 	.short	0x0100
        /*0aa2*/ 	.byte	0x08
	.zero		1


	//   ....[160]....
        /*0aa4*/ 	.word	0x00000c50
        /*0aa8*/ 	.word	0x000000ff
        /*0aac*/ 	.word	0x00000280
        /*0ab0*/ 	.short	0x0100
        /*0ab2*/ 	.byte	0x08
	.zero		1


	//   ....[161]....
        /*0ab4*/ 	.word	0x00000c60
        /*0ab8*/ 	.word	0x000000ff
        /*0abc*/ 	.word	0x00000550
        /*0ac0*/ 	.short	0x0100
        /*0ac2*/ 	.byte	0x08
	.zero		1


	//   ....[162]....
        /*0ac4*/ 	.word	0x00000c70
        /*0ac8*/ 	.word	0x000000ff
        /*0acc*/ 	.word	0x00000288
        /*0ad0*/ 	.short	0x0100
        /*0ad2*/ 	.byte	0x08
	.zero		1


	//   ....[163]....
        /*0ad4*/ 	.word	0x00000c80
        /*0ad8*/ 	.word	0x000000ff
        /*0adc*/ 	.word	0x00000558
        /*0ae0*/ 	.short	0x0100
        /*0ae2*/ 	.byte	0x08
	.zero		1


	//   ....[164]....
        /*0ae4*/ 	.word	0x00000c90
        /*0ae8*/ 	.word	0x000000ff
        /*0aec*/ 	.word	0x00000290
        /*0af0*/ 	.short	0x0100
        /*0af2*/ 	.byte	0x08
	.zero		1


	//   ....[165]....
        /*0af4*/ 	.word	0x00000ca0
        /*0af8*/ 	.word	0x000000ff
        /*0afc*/ 	.word	0x00000560
        /*0b00*/ 	.short	0x0100
        /*0b02*/ 	.byte	0x08
	.zero		1


	//   ....[166]....
        /*0b04*/ 	.word	0x00000cb0
        /*0b08*/ 	.word	0x000000ff
        /*0b0c*/ 	.word	0x00000298
        /*0b10*/ 	.short	0x0100
        /*0b12*/ 	.byte	0x08
	.zero		1


	//   ....[167]....
        /*0b14*/ 	.word	0x00000cc0
        /*0b18*/ 	.word	0x000000ff
        /*0b1c*/ 	.word	0x00000568
        /*0b20*/ 	.short	0x0100
        /*0b22*/ 	.byte	0x08
	.zero		1


	//   ....[168]....
        /*0b24*/ 	.word	0x00000cd0
        /*0b28*/ 	.word	0x000000ff
        /*0b2c*/ 	.word	0x000002a0
        /*0b30*/ 	.short	0x0100
        /*0b32*/ 	.byte	0x08
	.zero		1


	//   ....[169]....
        /*0b34*/ 	.word	0x00000ce0
        /*0b38*/ 	.word	0x000000ff
        /*0b3c*/ 	.word	0x00000570
        /*0b40*/ 	.short	0x0100
        /*0b42*/ 	.byte	0x08
	.zero		1


	//   ....[170]....
        /*0b44*/ 	.word	0x00000cf0
        /*0b48*/ 	.word	0x000000ff
        /*0b4c*/ 	.word	0x000002a8
        /*0b50*/ 	.short	0x0100
        /*0b52*/ 	.byte	0x08
	.zero		1


	//   ....[171]....
        /*0b54*/ 	.word	0x00000d00
        /*0b58*/ 	.word	0x000000ff
        /*0b5c*/ 	.word	0x00000578
        /*0b60*/ 	.short	0x0100
        /*0b62*/ 	.byte	0x08
	.zero		1


	//   ....[172]....
        /*0b64*/ 	.word	0x00000d10
        /*0b68*/ 	.word	0x000000ff
        /*0b6c*/ 	.word	0x000002b0
        /*0b70*/ 	.short	0x0100
        /*0b72*/ 	.byte	0x08
	.zero		1


	//   ....[173]....
        /*0b74*/ 	.word	0x00000d20
        /*0b78*/ 	.word	0x000000ff
        /*0b7c*/ 	.word	0x00000580
        /*0b80*/ 	.short	0x0100
        /*0b82*/ 	.byte	0x08
	.zero		1


	//   ....[174]....
        /*0b84*/ 	.word	0x00000d30
        /*0b88*/ 	.word	0x000000ff
        /*0b8c*/ 	.word	0x000002b8
        /*0b90*/ 	.short	0x0100
        /*0b92*/ 	.byte	0x08
	.zero		1


	//   ....[175]....
        /*0b94*/ 	.word	0x00000d40
        /*0b98*/ 	.word	0x000000ff
        /*0b9c*/ 	.word	0x00000588
        /*0ba0*/ 	.short	0x0100
        /*0ba2*/ 	.byte	0x08
	.zero		1


	//   ....[176]....
        /*0ba4*/ 	.word	0x00000d50
        /*0ba8*/ 	.word	0x000000ff
        /*0bac*/ 	.word	0x000002c0
        /*0bb0*/ 	.short	0x0100
        /*0bb2*/ 	.byte	0x08
	.zero		1


	//   ....[177]....
        /*0bb4*/ 	.word	0x00000d60
        /*0bb8*/ 	.word	0x000000ff
        /*0bbc*/ 	.word	0x00000590
        /*0bc0*/ 	.short	0x0100
        /*0bc2*/ 	.byte	0x08
	.zero		1


	//   ....[178]....
        /*0bc4*/ 	.word	0x00000d70
        /*0bc8*/ 	.word	0x000000ff
        /*0bcc*/ 	.word	0x000002c8
        /*0bd0*/ 	.short	0x0100
        /*0bd2*/ 	.byte	0x08
	.zero		1


	//   ....[179]....
        /*0bd4*/ 	.word	0x00000d80
        /*0bd8*/ 	.word	0x000000ff
        /*0bdc*/ 	.word	0x00000598
        /*0be0*/ 	.short	0x0100
        /*0be2*/ 	.byte	0x08
	.zero		1


	//   ....[180]....
        /*0be4*/ 	.word	0x000012d0
        /*0be8*/ 	.word	0x000000ff
        /*0bec*/ 	.word	0x000005d0
        /*0bf0*/ 	.short	0x0100
        /*0bf2*/ 	.byte	0x08
	.zero		1


	//   ....[181]....
        /*0bf4*/ 	.word	0x00001360
        /*0bf8*/ 	.word	0x000000ff
        /*0bfc*/ 	.word	0x000005d8
        /*0c00*/ 	.short	0x0100
        /*0c02*/ 	.byte	0x08
	.zero		1


	//   ....[182]....
        /*0c04*/ 	.word	0x000013c0
        /*0c08*/ 	.word	0x000000ff
        /*0c0c*/ 	.word	0x000005b0
        /*0c10*/ 	.short	0x0100
        /*0c12*/ 	.byte	0x09
	.zero		1


	//   ....[183]....
        /*0c14*/ 	.word	0x000013d0
        /*0c18*/ 	.word	0x000000ff
        /*0c1c*/ 	.word	0x000005b8
        /*0c20*/ 	.short	0x0100
        /*0c22*/ 	.byte	0x09
	.zero		1


	//   ....[184]....
        /*0c24*/ 	.word	0x000013e0
        /*0c28*/ 	.word	0x000000ff
        /*0c2c*/ 	.word	0x000005c0
        /*0c30*/ 	.short	0x0100
        /*0c32*/ 	.byte	0x09
	.zero		1


	//   ....[185]....
        /*0c34*/ 	.word	0x000013f0
        /*0c38*/ 	.word	0x000000ff
        /*0c3c*/ 	.word	0x000005c8
        /*0c40*/ 	.short	0x0100
        /*0c42*/ 	.byte	0x09
	.zero		1


	//   ....[186]....
        /*0c44*/ 	.word	0x000022c0
        /*0c48*/ 	.word	0x000000ff
        /*0c4c*/ 	.word	0xfffffff8
        /*0c50*/ 	.short	0x010a
        /*0c52*/ 	.byte	0x30
	.zero		1


	//   ....[187]....
        /*0c54*/ 	.word	0x00002480
        /*0c58*/ 	.word	0x00000000
        /*0c5c*/ 	.word	0x00000000
        /*0c60*/ 	.short	0x010a
        /*0c62*/ 	.byte	0x3f
	.zero		1


	//   ....[188]....
        /*0c64*/ 	.word	0x000024c0
        /*0c68*/ 	.word	0x00000000
        /*0c6c*/ 	.word	0x00000000
        /*0c70*/ 	.short	0x010a
        /*0c72*/ 	.byte	0x3f
	.zero		1


	//   ....[189]....
        /*0c74*/ 	.word	0x00002650
        /*0c78*/ 	.word	0x000000ff
        /*0c7c*/ 	.word	0x00000000
        /*0c80*/ 	.short	0x010a
        /*0c82*/ 	.byte	0x04
	.zero		1


	//   ....[190]....
        /*0c84*/ 	.word	0x00002690
        /*0c88*/ 	.word	0x000000ff
        /*0c8c*/ 	.word	0x00000000
        /*0c90*/ 	.short	0x010a
        /*0c92*/ 	.byte	0x04
	.zero		1


	//   ....[191]....
        /*0c94*/ 	.word	0x00002780
        /*0c98*/ 	.word	0x00000005
        /*0c9c*/ 	.word	0x00000000
        /*0ca0*/ 	.short	0x0101
        /*0ca2*/ 	.byte	0x3f
	.zero		1


	//   ....[192]....
        /*0ca4*/ 	.word	0x00002890
        /*0ca8*/ 	.word	0x00000003
        /*0cac*/ 	.word	0x00000000
        /*0cb0*/ 	.short	0x0101
        /*0cb2*/ 	.byte	0x2d
	.zero		1


	//   ....[193]....
        /*0cb4*/ 	.word	0x000029b0
        /*0cb8*/ 	.word	0x00000000
        /*0cbc*/ 	.word	0x00000000
        /*0cc0*/ 	.short	0x0101
        /*0cc2*/ 	.byte	0x3f
	.zero		1


	//   ....[194]....
        /*0cc4*/ 	.word	0x00002a30
        /*0cc8*/ 	.word	0x000000ff
        /*0ccc*/ 	.word	0x00000008
        /*0cd0*/ 	.short	0x010a
        /*0cd2*/ 	.byte	0x30
	.zero		1


	//   ....[195]....
        /*0cd4*/ 	.word	0x00003500
        /*0cd8*/ 	.word	0x00000000
        /*0cdc*/ 	.word	0x00000000
        /*0ce0*/ 	.short	0x0101
        /*0ce2*/ 	.byte	0x2d
	.zero		1


	//   ....[196]....
        /*0ce4*/ 	.word	0x00003e30
        /*0ce8*/ 	.word	0x0000000d
        /*0cec*/ 	.word	0x000002d0
        /*0cf0*/ 	.short	0x010a
        /*0cf2*/ 	.byte	0x3f
	.zero		1


	//   ....[197]....
        /*0cf4*/ 	.word	0x000041f0
        /*0cf8*/ 	.word	0x0000000c
        /*0cfc*/ 	.word	0x000005d8
        /*0d00*/ 	.short	0x0101
        /*0d02*/ 	.byte	0x3f
	.zero		1


	//   ....[198]....
        /*0d04*/ 	.word	0x00004970
        /*0d08*/ 	.word	0x00000005
        /*0d0c*/ 	.word	0x00000000
        /*0d10*/ 	.short	0x010a
        /*0d12*/ 	.byte	0x3f
	.zero		1


	//   ....[199]....
        /*0d14*/ 	.word	0x000049f0
        /*0d18*/ 	.word	0x00000008
        /*0d1c*/ 	.word	0x00000000
        /*0d20*/ 	.short	0x010a
        /*0d22*/ 	.byte	0x3f
	.zero		1


	//   ....[200]....
        /*0d24*/ 	.word	0x00004ab0
        /*0d28*/ 	.word	0x00000003
        /*0d2c*/ 	.word	0xfffffff8
        /*0d30*/ 	.short	0x010a
        /*0d32*/ 	.byte	0x3f
	.zero		1


	//   ....[201]....
        /*0d34*/ 	.word	0x00004b00
        /*0d38*/ 	.word	0x00000000
        /*0d3c*/ 	.word	0x00000000
        /*0d40*/ 	.short	0x010a
        /*0d42*/ 	.byte	0x3f
	.zero		1


	//   ....[202]....
        /*0d44*/ 	.word	0x00004b60
        /*0d48*/ 	.word	0x00000005
        /*0d4c*/ 	.word	0x00000000
        /*0d50*/ 	.short	0x010a
        /*0d52*/ 	.byte	0x3f
	.zero		1


	//   ....[203]....
        /*0d54*/ 	.word	0x00004bc0
        /*0d58*/ 	.word	0x00000005
        /*0d5c*/ 	.word	0x00000008
        /*0d60*/ 	.short	0x010a
        /*0d62*/ 	.byte	0x3f
	.zero		1


	//   ....[204]....
        /*0d64*/ 	.word	0x00004c90
        /*0d68*/ 	.word	0x0000000d
        /*0d6c*/ 	.word	0x000002d0
        /*0d70*/ 	.short	0x010a
        /*0d72*/ 	.byte	0x3f
	.zero		1


	//   ....[205]....
        /*0d74*/ 	.word	0x00004d60
        /*0d78*/ 	.word	0x00000005
        /*0d7c*/ 	.word	0x00000000
        /*0d80*/ 	.short	0x010a
        /*0d82*/ 	.byte	0x3f
	.zero		1


	//   ....[206]....
        /*0d84*/ 	.word	0x00004db0
        /*0d88*/ 	.word	0x00000008
        /*0d8c*/ 	.word	0x00000000
        /*0d90*/ 	.short	0x010a
        /*0d92*/ 	.byte	0x3f
	.zero		1


	//----- nvinfo : EIATTR_NUM_MBARRIERS
	.align		4
.L_35:
        /*0d94*/ 	.byte	0x03, 0x38
        /*0d96*/ 	.short	0x00ba


	//----- nvinfo : EIATTR_EXIT_INSTR_OFFSETS
	.align		4
        /*0d98*/ 	.byte	0x04, 0x1c
        /*0d9a*/ 	.short	(.L_37 - .L_36)


	//   ....[0]....
.L_36:
        /*0d9c*/ 	.word	0x00001f00


	//   ....[1]....
        /*0da0*/ 	.word	0x00001f60


	//   ....[2]....
        /*0da4*/ 	.word	0x00003af0


	//   ....[3]....
        /*0da8*/ 	.word	0x00003b30


	//   ....[4]....
        /*0dac*/ 	.word	0x000048a0


	//   ....[5]....
        /*0db0*/ 	.word	0x00004a90


	//----- nvinfo : EIATTR_MAX_THREADS
	.align		4
.L_37:
        /*0db4*/ 	.byte	0x04, 0x05
        /*0db6*/ 	.short	(.L_39 - .L_38)
.L_38:
        /*0db8*/ 	.word	0x00000180
        /*0dbc*/ 	.word	0x00000001
        /*0dc0*/ 	.word	0x00000001


	//----- nvinfo : EIATTR_CRS_STACK_SIZE
	.align		4
.L_39:
        /*0dc4*/ 	.byte	0x04, 0x1e
        /*0dc6*/ 	.short	(.L_41 - .L_40)
.L_40:
        /*0dc8*/ 	.word	0x00000000


	//----- nvinfo : EIATTR_CBANK_PARAM_SIZE
	.align		4
.L_41:
        /*0dcc*/ 	.byte	0x03, 0x19
        /*0dce*/ 	.short	0x0470


	//----- nvinfo : EIATTR_PARAM_CBANK
	.align		4
        /*0dd0*/ 	.byte	0x04, 0x0a
        /*0dd2*/ 	.short	(.L_43 - .L_42)
	.align		4
.L_42:
        /*0dd4*/ 	.word	index@(.nv.constant0._ZN7cutlass13device_kernelINS_4gemm6kernel13GemmUniversalIN4cute5tupleIJiiiiEEENS1_10collective13CollectiveMmaINS1_34MainloopSm90TmaGmmaWarpSpecializedILi90ENS5_IJNS4_1CILi2EEENSA_ILi1EEESC_EEENS1_32KernelTmaWarpSpecializedPingpongEEENS5_IJNSA_ILi64EEENSA_ILi16EEENSA_ILi32EEEEEEaNS5_IJlSC_lEEEaSK_NS4_8TiledMMAINS4_8MMA_AtomIJNS4_4SM904GMMA26MMA_64x16x32_S32S8S8_SS_TNEEEENS4_6LayoutINS5_IJSC_SC_SC_EEENS5_IJNSA_ILi0EEEST_ST_EEEEENS5_IJNS4_10UnderscoreESW_SW_EEEEENS4_13SM90_TMA_LOADENS4_14ComposedLayoutINS4_7SwizzleILi1ELi4ELi3EEENS4_18smem_ptr_flag_bitsILi8EEENSR_INS5_IJNSA_ILi8EEESI_EEENS5_IJSI_SC_EEEEEEEvNS4_8identityENS4_23SM90_TMA_LOAD_MULTICASTES19_vS1A_EENS_8epilogue10collective6detail29Sm90TmaWarpSpecializedAdapterINS1E_15DefaultEpilogueIaSK_SK_NS1D_6thread17LinearCombinationIaLi1EiiLNS1I_9ScaleType4KindE0ELNS_15FloatRoundStyleE2EaEENS1_15EpilogueDefaultEEEEEvvEEEEvNT_6ParamsE)
        /*0dd8*/ 	.short	0x0210
        /*0dda*/ 	.short	0x0470


	//----- nvinfo : EIATTR_SW_WAR
	.align		4
.L_43:
        /*0ddc*/ 	.byte	0x04, 0x36
        /*0dde*/ 	.short	(.L_45 - .L_44)
.L_44:
        /*0de0*/ 	.word	0x00000008
.L_45:


//--------------------- .nv.callgraph             --------------------------
	.section	.nv.callgraph,"",@"SHT_CUDA_CALLGRAPH"
	.align	4
	.sectionentsize	8
	.align		4
        /*0000*/ 	.word	0x00000000
	.align		4
        /*0004*/ 	.word	0xffffffff
	.align		4
        /*0008*/ 	.word	index@(_ZN7cutlass13device_kernelINS_4gemm6kernel13GemmUniversalIN4cute5tupleIJiiiiEEENS1_10collective13CollectiveMmaINS1_34MainloopSm90TmaGmmaWarpSpecializedILi90ENS5_IJNS4_1CILi2EEENSA_ILi1EEESC_EEENS1_32KernelTmaWarpSpecializedPingpongEEENS5_IJNSA_ILi64EEENSA_ILi16EEENSA_ILi32EEEEEEaNS5_IJlSC_lEEEaSK_NS4_8TiledMMAINS4_8MMA_AtomIJNS4_4SM904GMMA26MMA_64x16x32_S32S8S8_SS_TNEEEENS4_6LayoutINS5_IJSC_SC_SC_EEENS5_IJNSA_ILi0EEEST_ST_EEEEENS5_IJNS4_10UnderscoreESW_SW_EEEEENS4_13SM90_TMA_LOADENS4_14ComposedLayoutINS4_7SwizzleILi1ELi4ELi3EEENS4_18smem_ptr_flag_bitsILi8EEENSR_INS5_IJNSA_ILi8EEESI_EEENS5_IJSI_SC_EEEEEEEvNS4_8identityENS4_23SM90_TMA_LOAD_MULTICASTES19_vS1A_EENS_8epilogue10collective6detail29Sm90TmaWarpSpecializedAdapterINS1E_15DefaultEpilogueIaSK_SK_NS1D_6thread17LinearCombinationIaLi1EiiLNS1I_9ScaleType4KindE0ELNS_15FloatRoundStyleE2EaEENS1_15EpilogueDefaultEEEEEvvEEEEvNT_6ParamsE)
	.align		4
        /*000c*/ 	.word	index@(__assertfail)
	.align		4
        /*0010*/ 	.word	0x00000000
	.align		4
        /*0014*/ 	.word	0xfffffffe
	.align		4
        /*0018*/ 	.word	0x00000000
	.align		4
        /*001c*/ 	.word	0xfffffffd
	.align		4
        /*0020*/ 	.word	0x00000000
	.align		4
        /*0024*/ 	.word	0xfffffffc


//--------------------- .nv.constant4             --------------------------
	.section	.nv.constant4,"a",@progbits
	.align	8
	.align		8
.nv.constant4:
        /*0000*/ 	.dword	__assertfail
	.align		8
        /*0008*/ 	.dword	__unnamed_1
	.align		8
        /*0010*/ 	.dword	_ZN40_INTERNAL_ff43da47_4_k_cu_d5886c73_100844cuda3std3__45__cpo5beginE
	.align		8
        /*0018*/ 	.dword	_ZN40_INTERNAL_ff43da47_4_k_cu_d5886c73_100844cuda3std3__45__cpo3endE
	.align		8
        /*0020*/ 	.dword	_ZN40_INTERNAL_ff43da47_4_k_cu_d5886c73_100844cuda3std3__45__cpo6cbeginE
	.align		8
        /*0028*/ 	.dword	_ZN40_INTERNAL_ff43da47_4_k_cu_d5886c73_100844cuda3std3__45__cpo4cendE
	.align		8
        /*0030*/ 	.dword	_ZN40_INTERNAL_ff43da47_4_k_cu_d5886c73_100844cuda3std3__442_GLOBAL__N__ff43da47_4_k_cu_d5886c73_100846ignoreE
	.align		8
        /*0038*/ 	.dword	_ZN40_INTERNAL_ff43da47_4_k_cu_d5886c73_100844cuda3std3__419piecewise_constructE
	.align		8
        /*0040*/ 	.dword	_ZN40_INTERNAL_ff43da47_4_k_cu_d5886c73_100844cuda3std3__48in_placeE
	.align		8
        /*0048*/ 	.dword	_ZN40_INTERNAL_ff43da47_4_k_cu_d5886c73_100844cuda3std6ranges3__45__cpo4swapE
	.align		8
        /*0050*/ 	.dword	_ZN40_INTERNAL_ff43da47_4_k_cu_d5886c73_100844cuda3std6ranges3__45__cpo9iter_moveE
	.align		8
        /*0058*/ 	.dword	_ZN40_INTERNAL_ff43da47_4_k_cu_d5886c73_100844cute7productE
	.align		8
        /*0060*/ 	.dword	_ZN40_INTERNAL_ff43da47_4_k_cu_d5886c73_100844cute1_E
	.align		8
        /*0068*/ 	.dword	$str$22
	.align		8
        /*0070*/ 	.dword	$str$23


//--------------------- .text._ZN7cutlass13device_kernelINS_4gemm6kernel13GemmUniversalIN4cute5tupleIJiiiiEEENS1_10collective13CollectiveMmaINS1_34MainloopSm90TmaGmmaWarpSpecializedILi90ENS5_IJNS4_1CILi2EEENSA_ILi1EEESC_EEENS1_32KernelTmaWarpSpecializedPingpongEEENS5_IJNSA_ILi64EEENSA_ILi16EEENSA_ILi32EEEEEEaNS5_IJlSC_lEEEaSK_NS4_8TiledMMAINS4_8MMA_AtomIJNS4_4SM904GMMA26MMA_64x16x32_S32S8S8_SS_TNEEEENS4_6LayoutINS5_IJSC_SC_SC_EEENS5_IJNSA_ILi0EEEST_ST_EEEEENS5_IJNS4_10UnderscoreESW_SW_EEEEENS4_13SM90_TMA_LOADENS4_14ComposedLayoutINS4_7SwizzleILi1ELi4ELi3EEENS4_18smem_ptr_flag_bitsILi8EEENSR_INS5_IJNSA_ILi8EEESI_EEENS5_IJSI_SC_EEEEEEEvNS4_8identityENS4_23SM90_TMA_LOAD_MULTICASTES19_vS1A_EENS_8epilogue10collective6detail29Sm90TmaWarpSpecializedAdapterINS1E_15DefaultEpilogueIaSK_SK_NS1D_6thread17LinearCombinationIaLi1EiiLNS1I_9ScaleType4KindE0ELNS_15FloatRoundStyleE2EaEENS1_15EpilogueDefaultEEEEEvvEEEEvNT_6ParamsE --------------------------
	.section	.text._ZN7cutlass13device_kernelINS_4gemm6kernel13GemmUniversalIN4cute5tupleIJiiiiEEENS1_10collective13CollectiveMmaINS1_34MainloopSm90TmaGmmaWarpSpecializedILi90ENS5_IJNS4_1CILi2EEENSA_ILi1EEESC_EEENS1_32KernelTmaWarpSpecializedPingpongEEENS5_IJNSA_ILi64EEENSA_ILi16EEENSA_ILi32EEEEEEaNS5_IJlSC_lEEEaSK_NS4_8TiledMMAINS4_8MMA_AtomIJNS4_4SM904GMMA26MMA_64x16x32_S32S8S8_SS_TNEEEENS4_6LayoutINS5_IJSC_SC_SC_EEENS5_IJNSA_ILi0EEEST_ST_EEEEENS5_IJNS4_10UnderscoreESW_SW_EEEEENS4_13SM90_TMA_LOADENS4_14ComposedLayoutINS4_7SwizzleILi1ELi4ELi3EEENS4_18smem_ptr_flag_bitsILi8EEENSR_INS5_IJNSA_ILi8EEESI_EEENS5_IJSI_SC_EEEEEEEvNS4_8identityENS4_23SM90_TMA_LOAD_MULTICASTES19_vS1A_EENS_8epilogue10collective6detail29Sm90TmaWarpSpecializedAdapterINS1E_15DefaultEpilogueIaSK_SK_NS1D_6thread17LinearCombinationIaLi1EiiLNS1I_9ScaleType4KindE0ELNS_15FloatRoundStyleE2EaEENS1_15EpilogueDefaultEEEEEvvEEEEvNT_6ParamsE,"ax",@progbits
	.align	128
.text._ZN7cutlass13device_kernelINS_4gemm6kernel13GemmUniversalIN4cute5tupleIJiiiiEEENS1_10collective13CollectiveMmaINS1_34MainloopSm90TmaGmmaWarpSpecializedILi90ENS5_IJNS4_1CILi2EEENSA_ILi1EEESC_EEENS1_32KernelTmaWarpSpecializedPingpongEEENS5_IJNSA_ILi64EEENSA_ILi16EEENSA_ILi32EEEEEEaNS5_IJlSC_lEEEaSK_NS4_8TiledMMAINS4_8MMA_AtomIJNS4_4SM904GMMA26MMA_64x16x32_S32S8S8_SS_TNEEEENS4_6LayoutINS5_IJSC_SC_SC_EEENS5_IJNSA_ILi0EEEST_ST_EEEEENS5_IJNS4_10UnderscoreESW_SW_EEEEENS4_13SM90_TMA_LOADENS4_14ComposedLayoutINS4_7SwizzleILi1ELi4ELi3EEENS4_18smem_ptr_flag_bitsILi8EEENSR_INS5_IJNSA_ILi8EEESI_EEENS5_IJSI_SC_EEEEEEEvNS4_8identityENS4_23SM90_TMA_LOAD_MULTICASTES19_vS1A_EENS_8epilogue10collective6detail29Sm90TmaWarpSpecializedAdapterINS1E_15DefaultEpilogueIaSK_SK_NS1D_6thread17LinearCombinationIaLi1EiiLNS1I_9ScaleType4KindE0ELNS_15FloatRoundStyleE2EaEENS1_15EpilogueDefaultEEEEEvvEEEEvNT_6ParamsE:
        .type           _ZN7cutlass13device_kernelINS_4gemm6kernel13GemmUniversalIN4cute5tupleIJiiiiEEENS1_10collective13CollectiveMmaINS1_34MainloopSm90TmaGmmaWarpSpecializedILi90ENS5_IJNS4_1CILi2EEENSA_ILi1EEESC_EEENS1_32KernelTmaWarpSpecializedPingpongEEENS5_IJNSA_ILi64EEENSA_ILi16EEENSA_ILi32EEEEEEaNS5_IJlSC_lEEEaSK_NS4_8TiledMMAINS4_8MMA_AtomIJNS4_4SM904GMMA26MMA_64x16x32_S32S8S8_SS_TNEEEENS4_6LayoutINS5_IJSC_SC_SC_EEENS5_IJNSA_ILi0EEEST_ST_EEEEENS5_IJNS4_10UnderscoreESW_SW_EEEEENS4_13SM90_TMA_LOADENS4_14ComposedLayoutINS4_7SwizzleILi1ELi4ELi3EEENS4_18smem_ptr_flag_bitsILi8EEENSR_INS5_IJNSA_ILi8EEESI_EEENS5_IJSI_SC_EEEEEEEvNS4_8identityENS4_23SM90_TMA_LOAD_MULTICASTES19_vS1A_EENS_8epilogue10collective6detail29Sm90TmaWarpSpecializedAdapterINS1E_15DefaultEpilogueIaSK_SK_NS1D_6thread17LinearCombinationIaLi1EiiLNS1I_9ScaleType4KindE0ELNS_15FloatRoundStyleE2EaEENS1_15EpilogueDefaultEEEEEvvEEEEvNT_6ParamsE,@function
        .size           _ZN7cutlass13device_kernelINS_4gemm6kernel13GemmUniversalIN4cute5tupleIJiiiiEEENS1_10collective13CollectiveMmaINS1_34MainloopSm90TmaGmmaWarpSpecializedILi90ENS5_IJNS4_1CILi2EEENSA_ILi1EEESC_EEENS1_32KernelTmaWarpSpecializedPingpongEEENS5_IJNSA_ILi64EEENSA_ILi16EEENSA_ILi32EEEEEEaNS5_IJlSC_lEEEaSK_NS4_8TiledMMAINS4_8MMA_AtomIJNS4_4SM904GMMA26MMA_64x16x32_S32S8S8_SS_TNEEEENS4_6LayoutINS5_IJSC_SC_SC_EEENS5_IJNSA_ILi0EEEST_ST_EEEEENS5_IJNS4_10UnderscoreESW_SW_EEEEENS4_13SM90_TMA_LOADENS4_14ComposedLayoutINS4_7SwizzleILi1ELi4ELi3EEENS4_18smem_ptr_flag_bitsILi8EEENSR_INS5_IJNSA_ILi8EEESI_EEENS5_IJSI_SC_EEEEEEEvNS4_8identityENS4_23SM90_TMA_LOAD_MULTICASTES19_vS1A_EENS_8epilogue10collective6detail29Sm90TmaWarpSpecializedAdapterINS1E_15DefaultEpilogueIaSK_SK_NS1D_6thread17LinearCombinationIaLi1EiiLNS1I_9ScaleType4KindE0ELNS_15FloatRoundStyleE2EaEENS1_15EpilogueDefaultEEEEEvvEEEEvNT_6ParamsE,(.L_x_92 - _ZN7cutlass13device_kernelINS_4gemm6kernel13GemmUniversalIN4cute5tupleIJiiiiEEENS1_10collective13CollectiveMmaINS1_34MainloopSm90TmaGmmaWarpSpecializedILi90ENS5_IJNS4_1CILi2EEENSA_ILi1EEESC_EEENS1_32KernelTmaWarpSpecializedPingpongEEENS5_IJNSA_ILi64EEENSA_ILi16EEENSA_ILi32EEEEEEaNS5_IJlSC_lEEEaSK_NS4_8TiledMMAINS4_8MMA_AtomIJNS4_4SM904GMMA26MMA_64x16x32_S32S8S8_SS_TNEEEENS4_6LayoutINS5_IJSC_SC_SC_EEENS5_IJNSA_ILi0EEEST_ST_EEEEENS5_IJNS4_10UnderscoreESW_SW_EEEEENS4_13SM90_TMA_LOADENS4_14ComposedLayoutINS4_7SwizzleILi1ELi4ELi3EEENS4_18smem_ptr_flag_bitsILi8EEENSR_INS5_IJNSA_ILi8EEESI_EEENS5_IJSI_SC_EEEEEEEvNS4_8identityENS4_23SM90_TMA_LOAD_MULTICASTES19_vS1A_EENS_8epilogue10collective6detail29Sm90TmaWarpSpecializedAdapterINS1E_15DefaultEpilogueIaSK_SK_NS1D_6thread17LinearCombinationIaLi1EiiLNS1I_9ScaleType4KindE0ELNS_15FloatRoundStyleE2EaEENS1_15EpilogueDefaultEEEEEvvEEEEvNT_6ParamsE)
        .other          _ZN7cutlass13device_kernelINS_4gemm6kernel13GemmUniversalIN4cute5tupleIJiiiiEEENS1_10collective13CollectiveMmaINS1_34MainloopSm90TmaGmmaWarpSpecializedILi90ENS5_IJNS4_1CILi2EEENSA_ILi1EEESC_EEENS1_32KernelTmaWarpSpecializedPingpongEEENS5_IJNSA_ILi64EEENSA_ILi16EEENSA_ILi32EEEEEEaNS5_IJlSC_lEEEaSK_NS4_8TiledMMAINS4_8MMA_AtomIJNS4_4SM904GMMA26MMA_64x16x32_S32S8S8_SS_TNEEEENS4_6LayoutINS5_IJSC_SC_SC_EEENS5_IJNSA_ILi0EEEST_ST_EEEEENS5_IJNS4_10UnderscoreESW_SW_EEEEENS4_13SM90_TMA_LOADENS4_14ComposedLayoutINS4_7SwizzleILi1ELi4ELi3EEENS4_18smem_ptr_flag_bitsILi8EEENSR_INS5_IJNSA_ILi8EEESI_EEENS5_IJSI_SC_EEEEEEEvNS4_8identityENS4_23SM90_TMA_LOAD_MULTICASTES19_vS1A_EENS_8epilogue10collective6detail29Sm90TmaWarpSpecializedAdapterINS1E_15DefaultEpilogueIaSK_SK_NS1D_6thread17LinearCombinationIaLi1EiiLNS1I_9ScaleType4KindE0ELNS_15FloatRoundStyleE2EaEENS1_15EpilogueDefaultEEEEEvvEEEEvNT_6ParamsE,@"STO_CUDA_ENTRY STV_DEFAULT"
_ZN7cutlass13device_kernelINS_4gemm6kernel13GemmUniversalIN4cute5tupleIJiiiiEEENS1_10collective13CollectiveMmaINS1_34MainloopSm90TmaGmmaWarpSpecializedILi90ENS5_IJNS4_1CILi2EEENSA_ILi1EEESC_EEENS1_32KernelTmaWarpSpecializedPingpongEEENS5_IJNSA_ILi64EEENSA_ILi16EEENSA_ILi32EEEEEEaNS5_IJlSC_lEEEaSK_NS4_8TiledMMAINS4_8MMA_AtomIJNS4_4SM904GMMA26MMA_64x16x32_S32S8S8_SS_TNEEEENS4_6LayoutINS5_IJSC_SC_SC_EEENS5_IJNSA_ILi0EEEST_ST_EEEEENS5_IJNS4_10UnderscoreESW_SW_EEEEENS4_13SM90_TMA_LOADENS4_14ComposedLayoutINS4_7SwizzleILi1ELi4ELi3EEENS4_18smem_ptr_flag_bitsILi8EEENSR_INS5_IJNSA_ILi8EEESI_EEENS5_IJSI_SC_EEEEEEEvNS4_8identityENS4_23SM90_TMA_LOAD_MULTICASTES19_vS1A_EENS_8epilogue10collective6detail29Sm90TmaWarpSpecializedAdapterINS1E_15DefaultEpilogueIaSK_SK_NS1D_6thread17LinearCombinationIaLi1EiiLNS1I_9ScaleType4KindE0ELNS_15FloatRoundStyleE2EaEENS1_15EpilogueDefaultEEEEEvvEEEEvNT_6ParamsE:
[----:B------:R-:W0:Y:S01]  /*0000*/  LDC R1, c[0x0][0x28] ;  /* 0x00000a00ff017b82 */ /* 0x000e220000000800 */
[----:B------:R-:W1:Y:S01]  /*0010*/  S2R R4, SR_TID.X ;  /* 0x0000000000047919 */ /* 0x000e620000002100 */
[----:B------:R-:W-:Y:S01]  /*0020*/  ELECT P0, URZ, PT ;  /* 0x00000000003f782f */ /* 0x000fe20003800000 */
[----:B------:R-:W-:Y:S01]  /*0030*/  BSSY B0, `(.L_x_0) ;  /* 0x000000f000007945 */ /* 0x000fe20003800000 */
[--C-:B-1----:R-:W-:Y:S02]  /*0040*/  SHF.R.U32.HI R0, RZ, 0x5, R4.reuse ;  /* 0x00000005ff007819 */ /* 0x102fe40000011604 */
[----:B------:R-:W-:-:S03]  /*0050*/  SHF.R.U32.HI R7, RZ, 0x7, R4 ;  /* 0x00000007ff077819 */ /* 0x000fc60000011604 */
[----:B------:R-:W1:Y:S04]  /*0060*/  SHFL.IDX PT, R2, R0, RZ, 0x1f ;  /* 0x00001fff00027589 */ /* 0x000e6800000e0000 */
[----:B------:R2:W3:Y:S01]  /*0070*/  SHFL.IDX PT, R9, R7, RZ, 0x1f ;  /* 0x00001fff07097589 */ /* 0x0004e200000e0000 */
[----:B-1----:R-:W-:-:S13]  /*0080*/  ISETP.NE.OR P0, PT, R2, RZ, !P0 ;  /* 0x000000ff0200720c */ /* 0x002fda0004705670 */
[----:B0-23--:R-:W-:Y:S05]  /*0090*/  @P0 BRA `(.L_x_1) ;  /* 0x0000000000200947 */ /* 0x00dfea0003800000 */
[----:B------:R-:W-:Y:S02]  /*00a0*/  ULDC.64 UR4, c[0x0][0x198] ;  /* 0x0000660000047ab9 */ /* 0x000fe40000000a00 */
[----:B------:R-:W-:Y:S02]  /*00b0*/  UIADD3 UR6, UP0, UR4, 0xf0, URZ ;  /* 0x000000f004067890 */ /* 0x000fe4000ff1e03f */
[----:B------:R-:W-:Y:S02]  /*00c0*/  UIADD3 UR4, UP1, UR4, 0x1f0, URZ ;  /* 0x000001f004047890 */ /* 0x000fe4000ff3e03f */
[----:B------:R-:W-:Y:S02]  /*00d0*/  UIADD3.X UR7, URZ, UR5, URZ, UP0, !UPT ;  /* 0x000000053f077290 */ /* 0x000fe400087fe43f */
[----:B------:R-:W-:-:S07]  /*00e0*/  UIADD3.X UR5, URZ, UR5, URZ, UP1, !UPT ;  /* 0x000000053f057290 */ /* 0x000fce0008ffe43f */
[----:B------:R0:W-:Y:S02]  /*00f0*/  UTMACCTL.PF [UR6] ;  /* 0x00000000060079b9 */ /* 0x0001e40008040000 */
[----:B------:R0:W-:Y:S02]  /*0100*/  UTMACCTL.PF [UR4] ;  /* 0x00000000040079b9 */ /* 0x0001e40008040000 */
[----:B0-----:R-:W-:Y:S01]  /*0110*/  NOP ;  /* 0x0000000000007918 */ /* 0x001fe20000000000 */
.L_x_1:
[----:B------:R-:W-:Y:S05]  /*0120*/  BSYNC B0 ;  /* 0x0000000000007941 */ /* 0x000fea0003800000 */
.L_x_0:
[----:B------:R-:W0:Y:S02]  /*0130*/  SHFL.IDX PT, R10, R0, RZ, 0x1f ;  /* 0x00001fff000a7589 */ /* 0x000e2400000e0000 */
[----:B0-----:R-:W-:-:S13]  /*0140*/  ISETP.NE.AND P0, PT, R10, RZ, PT ;  /* 0x000000ff0a00720c */ /* 0x001fda0003f05270 */
[----:B------:R-:W-:Y:S05]  /*0150*/  @P0 BRA `(.L_x_2) ;  /* 0x0000000c00140947 */ /* 0x000fea0003800000 */
[----:B------:R-:W-:Y:S01]  /*0160*/  ELECT P0, URZ, PT ;  /* 0x00000000003f782f */ /* 0x000fe20003800000 */
[----:B------:R-:W-:-:S12]  /*0170*/  BSSY B0, `(.L_x_2) ;  /* 0x00000c3000007945 */ /* 0x000fd80003800000 */
[----:B------:R-:W-:Y:S05]  /*0180*/  @!P0 BRA `(.L_x_3) ;  /* 0x0000000c00048947 */ /* 0x000fea0003800000 */
[----:B------:R-:W0:Y:S01]  /*0190*/  S2UR UR8, SR_CgaCtaId ;  /* 0x00000000000879c3 */ /* 0x000e220000008800 */
[----:B------:R-:W-:Y:S01]  /*01a0*/  UMOV UR4, 0x400 ;  /* 0x0000040000047882 */ /* 0x000fe20000000000 */
[----:B------:R-:W-:Y:S01]  /*01b0*/  UMOV UR5, 0x1 ;  /* 0x0000000100057882 */ /* 0x000fe20000000000 */
[----:B------:R-:W-:Y:S02]  /*01c0*/  UMOV UR6, 0x2 ;  /* 0x0000000200067882 */ /* 0x000fe40000000000 */
[----:B------:R-:W-:-:S04]  /*01d0*/  UIADD3 UR6, -UR6, 0x100000, URZ ;  /* 0x0010000006067890 */ /* 0x000fc8000fffe13f */
[----:B------:R-:W-:Y:S02]  /*01e0*/  USHF.L.U32 UR7, UR6, 0xb, URZ ;  /* 0x0000000b06077899 */ /* 0x000fe4000800063f */
[----:B------:R-:W-:Y:S02]  /*01f0*/  USHF.L.U32 UR6, UR6, 0x1, URZ ;  /* 0x0000000106067899 */ /* 0x000fe4000800063f */
[----:B0-----:R-:W-:Y:S02]  /*0200*/  ULEA UR8, UR8, UR4, 0x18 ;  /* 0x0000000408087291 */ /* 0x001fe4000f8ec03f */
[----:B------:R-:W-:-:S04]  /*0210*/  UIADD3 UR4, -UR5, 0x100000, URZ ;  /* 0x0010000005047890 */ /* 0x000fc8000fffe13f */
[----:B------:R-:W-:Y:S02]  /*0220*/  USHF.L.U32 UR5, UR4, 0xb, URZ ;  /* 0x0000000b04057899 */ /* 0x000fe4000800063f */
[----:B------:R-:W-:Y:S01]  /*0230*/  USHF.L.U32 UR4, UR4, 0x1, URZ ;  /* 0x0000000104047899 */ /* 0x000fe2000800063f */
[----:B------:R-:W0:Y:S11]  /*0240*/  FENCE.VIEW.ASYNC.S ;  /* 0x00000000000073c6 */ /* 0x000e360000000000 */
[----:B0-----:R0:W1:Y:S01]  /*0250*/  SYNCS.EXCH.64 URZ, [UR8], UR4 ;  /* 0x00000004083f75b2 */ /* 0x0010620008000100 */
[----:B------:R0:W2:Y:S01]  /*0260*/  SYNCS.EXCH.64 URZ, [UR8+0x2d0], UR6 ;  /* 0x0002d006083f75b2 */ /* 0x0000a20008000100 */
[----:B------:R0:W3:Y:S01]  /*0270*/  SYNCS.EXCH.64 URZ, [UR8+0x8], UR4 ;  /* 0x00000804083f75b2 */ /* 0x0000e20008000100 */
[----:B------:R0:W4:Y:S01]  /*0280*/  SYNCS.EXCH.64 URZ, [UR8+0x2d8], UR6 ;  /* 0x0002d806083f75b2 */ /* 0x0001220008000100 */
[----:B------:R0:W0:Y:S01]  /*0290*/  SYNCS.EXCH.64 URZ, [UR8+0x10], UR4 ;  /* 0x00001004083f75b2 */ /* 0x0000220008000100 */
        /* <DEDUP_REMOVED lines=175> */
[----:B-1234-:R-:W-:Y:S01]  /*0d90*/  NOP ;  /* 0x0000000000007918 */ /* 0x01efe20000000000 */
.L_x_3:
[----:B0-----:R-:W-:Y:S05]  /*0da0*/  BSYNC B0 ;  /* 0x0000000000007941 */ /* 0x001fea0003800000 */
.L_x_2:
[----:B------:R-:W0:Y:S01]  /*0db0*/  SHFL.IDX PT, R5, R0, RZ, 0x1f ;  /* 0x00001fff00057589 */ /* 0x000e2200000e0000 */
[----:B------:R-:W1:Y:S01]  /*0dc0*/  S2UR UR13, SR_CTAID.X ;  /* 0x00000000000d79c3 */ /* 0x000e620000002500 */
[----:B------:R-:W-:Y:S02]  /*0dd0*/  SHF.R.S32.HI R3, RZ, 0x1f, R4 ;  /* 0x0000001fff037819 */ /* 0x000fe40000011404 */
[----:B------:R-:W-:Y:S01]  /*0de0*/  ELECT P0, URZ, PT ;  /* 0x00000000003f782f */ /* 0x000fe20003800000 */
[----:B------:R2:W3:Y:S01]  /*0df0*/  SHFL.IDX PT, R11, R0, RZ, 0x1f ;  /* 0x00001fff000b7589 */ /* 0x0004e200000e0000 */
[----:B------:R-:W-:Y:S01]  /*0e00*/  ULDC UR4, c[0x0][0x150] ;  /* 0x0000540000047ab9 */ /* 0x000fe20000000800 */
[----:B------:R-:W-:Y:S02]  /*0e10*/  LEA.HI R3, R3, R4, RZ, 0x7 ;  /* 0x0000000403037211 */ /* 0x000fe400078f38ff */
[----:B------:R-:W-:Y:S01]  /*0e20*/  ELECT P1, URZ, PT ;  /* 0x00000000003f782f */ /* 0x000fe20003820000 */
[----:B------:R-:W4:Y:S01]  /*0e30*/  S2R R6, SR_CTAID.Y ;  /* 0x0000000000067919 */ /* 0x000f220000002600 */
[----:B------:R-:W-:Y:S01]  /*0e40*/  SHF.R.S32.HI R13, RZ, 0x1f, R10 ;  /* 0x0000001fff0d7819 */ /* 0x000fe2000001140a */
[----:B------:R-:W5:Y:S01]  /*0e50*/  LDC R14, c[0x0][0x144] ;  /* 0x00005100ff0e7b82 */ /* 0x000f620000000800 */
[----:B------:R-:W-:Y:S01]  /*0e60*/  LOP3.LUT R3, R3, 0xffffff80, RZ, 0xc0, !PT ;  /* 0xffffff8003037812 */ /* 0x000fe200078ec0ff */
[----:B------:R-:W5:Y:S01]  /*0e70*/  SHFL.IDX PT, R16, R7, RZ, 0x1f ;  /* 0x00001fff07107589 */ /* 0x000f6200000e0000 */
[----:B------:R-:W-:Y:S01]  /*0e80*/  LEA.HI R13, R13, R10, RZ, 0x2 ;  /* 0x0000000a0d0d7211 */ /* 0x000fe200078f10ff */
[----:B------:R-:W-:Y:S01]  /*0e90*/  UMOV UR11, 0x80 ;  /* 0x00000080000b7882 */ /* 0x000fe20000000000 */
[----:B------:R-:W-:Y:S01]  /*0ea0*/  NOP ;  /* 0x0000000000007918 */ /* 0x000fe20000000000 */
[----:B------:R-:W-:Y:S01]  /*0eb0*/  IMAD.IADD R3, R4, 0x1, -R3 ;  /* 0x0000000104037824 */ /* 0x000fe200078e0a03 */
[----:B------:R-:W-:Y:S01]  /*0ec0*/  LOP3.LUT R13, R13, 0x3ffffffc, RZ, 0xc0, !PT ;  /* 0x3ffffffc0d0d7812 */ /* 0x000fe200078ec0ff */
[----:B------:R-:W5:Y:S01]  /*0ed0*/  LDC R15, c[0x0][0x140] ;  /* 0x00005000ff0f7b82 */ /* 0x000f620000000800 */
[----:B------:R-:W-:Y:S01]  /*0ee0*/  NOP ;  /* 0x0000000000007918 */ /* 0x000fe20000000000 */
[C---:B------:R-:W-:Y:S01]  /*0ef0*/  VIADD R41, R9.reuse, 0xffffffff ;  /* 0xffffffff09297836 */ /* 0x040fe20000000000 */
[----:B------:R-:W-:Y:S01]  /*0f00*/  SHF.R.S32.HI R8, RZ, 0x1f, R3 ;  /* 0x0000001fff087819 */ /* 0x000fe20000011403 */
[----:B------:R-:W-:Y:S01]  /*0f10*/  IMAD.IADD R10, R10, 0x1, -R13 ;  /* 0x000000010a0a7824 */ /* 0x000fe200078e0a0d */
[----:B------:R-:W-:Y:S01]  /*0f20*/  ISETP.NE.AND P4, PT, R9, RZ, PT ;  /* 0x000000ff0900720c */ /* 0x000fe20003f85270 */
[----:B------:R-:W-:Y:S01]  /*0f30*/  IMAD.MOV.U32 R35, RZ, RZ, 0x1 ;  /* 0x00000001ff237424 */ /* 0x000fe200078e00ff */
[----:B0-----:R-:W-:Y:S01]  /*0f40*/  ISETP.NE.OR P0, PT, R5, RZ, !P0 ;  /* 0x000000ff0500720c */ /* 0x001fe20004705670 */
[----:B------:R-:W0:Y:S01]  /*0f50*/  LDC R21, c[0x0][0x148] ;  /* 0x00005200ff157b82 */ /* 0x000e220000000800 */
[----:B------:R-:W-:-:S02]  /*0f60*/  LEA.HI R5, R8, R3, RZ, 0x3 ;  /* 0x0000000308057211 */ /* 0x000fc400078f18ff */
[----:B-1----:R-:W-:Y:S02]  /*0f70*/  I2FP.F32.U32 R12, UR13 ;  /* 0x0000000d000c7c45 */ /* 0x002fe40008201000 */
[--C-:B--2---:R-:W-:Y:S02]  /*0f80*/  SHF.R.S32.HI R0, RZ, 0x3, R5.reuse ;  /* 0x00000003ff007819 */ /* 0x104fe40000011405 */
[----:B------:R-:W-:Y:S01]  /*0f90*/  SHF.R.S32.HI R5, RZ, 0x1f, R5 ;  /* 0x0000001fff057819 */ /* 0x000fe20000011405 */
[----:B------:R-:W-:Y:S01]  /*0fa0*/  FMUL R12, R12, UR4 ;  /* 0x000000040c0c7c20 */ /* 0x000fe20008400000 */
[----:B---3--:R-:W-:Y:S01]  /*0fb0*/  ISETP.NE.OR P1, PT, R11, RZ, !P1 ;  /* 0x000000ff0b00720c */ /* 0x008fe20004f25670 */
[----:B------:R-:W-:Y:S01]  /*0fc0*/  ULDC UR4, c[0x0][0x154] ;  /* 0x0000550000047ab9 */ /* 0x000fe20000000800 */
[----:B------:R-:W-:Y:S01]  /*0fd0*/  LEA.HI R11, R5, R0, RZ, 0x2 ;  /* 0x00000000050b7211 */ /* 0x000fe200078f10ff */
[----:B------:R-:W-:Y:S01]  /*0fe0*/  VOTEU.ALL UP1, P0 ;  /* 0x00000000003f7886 */ /* 0x000fe20000020000 */
[----:B------:R-:W-:Y:S01]  /*0ff0*/  SHF.R.S32.HI R5, RZ, 0x1f, R2 ;  /* 0x0000001fff057819 */ /* 0x000fe20000011402 */
[----:B------:R-:W1:Y:S01]  /*1000*/  F2I.U32.TRUNC.NTZ R12, R12 ;  /* 0x0000000c000c7305 */ /* 0x000e62000020f000 */
[----:B------:R-:W-:Y:S01]  /*1010*/  LOP3.LUT R11, R11, 0xfffffffc, RZ, 0xc0, !PT ;  /* 0xfffffffc0b0b7812 */ /* 0x000fe200078ec0ff */
[----:B------:R-:W-:Y:S01]  /*1020*/  VOTEU.ALL UP0, P0 ;  /* 0x00000000003f7886 */ /* 0x000fe20000000000 */
[----:B------:R-:W-:Y:S01]  /*1030*/  LEA.HI R5, R5, R2, RZ, 0x2 ;  /* 0x0000000205057211 */ /* 0x000fe200078f10ff */
[----:B------:R-:W2:Y:S01]  /*1040*/  @!UP1 S2UR UR7, SR_CgaCtaId ;  /* 0x00000000000799c3 */ /* 0x000ea20000008800 */
[----:B------:R-:W-:Y:S01]  /*1050*/  @!UP1 UMOV UR6, 0x400 ;  /* 0x0000040000069882 */ /* 0x000fe20000000000 */
[----:B------:R-:W-:Y:S01]  /*1060*/  IMAD.IADD R11, R0, 0x1, -R11 ;  /* 0x00000001000b7824 */ /* 0x000fe200078e0a0b */
[----:B------:R-:W-:Y:S01]  /*1070*/  LOP3.LUT R5, R5, 0xfffffffc, RZ, 0xc0, !PT ;  /* 0xfffffffc05057812 */ /* 0x000fe200078ec0ff */
[----:B------:R-:W-:Y:S01]  /*1080*/  VOTEU.ALL UP2, P1 ;  /* 0x00000000003f7886 */ /* 0x000fe20000840000 */
[----:B------:R-:W-:Y:S01]  /*1090*/  VOTEU.ALL UP3, P1 ;  /* 0x00000000003f7886 */ /* 0x000fe20000860000 */
[----:B------:R-:W-:Y:S01]  /*10a0*/  IMAD R10, R10, 0x4, R11 ;  /* 0x000000040a0a7824 */ /* 0x000fe200078e020b */
[----:B------:R-:W-:Y:S01]  /*10b0*/  VOTEU.ALL UP4, P1 ;  /* 0x00000000003f7886 */ /* 0x000fe20000880000 */
[----:B------:R-:W-:Y:S01]  /*10c0*/  IMAD.IADD R5, R2, 0x1, -R5 ;  /* 0x0000000102057824 */ /* 0x000fe200078e0a05 */
[----:B----4-:R-:W-:Y:S01]  /*10d0*/  I2FP.F32.U32 R2, R6 ;  /* 0x0000000600027245 */ /* 0x010fe20000201000 */
[----:B------:R-:W3:Y:S01]  /*10e0*/  @!UP2 S2UR UR10, SR_CgaCtaId ;  /* 0x00000000000aa9c3 */ /* 0x000ee20000008800 */
[----:B-1----:R-:W-:Y:S01]  /*10f0*/  IMAD.MOV R13, RZ, RZ, -R12 ;  /* 0x000000ffff0d7224 */ /* 0x002fe200078e0a0c */
[C---:B------:R-:W-:Y:S01]  /*1100*/  LEA.HI R0, R10.reuse, R10, RZ, 0x1 ;  /* 0x0000000a0a007211 */ /* 0x040fe200078f08ff */
[----:B------:R-:W-:-:S02]  /*1110*/  IMAD.SHL.U32 R11, R10, 0x4, RZ ;  /* 0x000000040a0b7824 */ /* 0x000fc400078e00ff */
[----:B------:R-:W-:Y:S01]  /*1120*/  FMUL R2, R2, UR4 ;  /* 0x0000000402027c20 */ /* 0x000fe20008400000 */
[----:B-----5:R-:W-:Y:S01]  /*1130*/  IMAD R20, R14, R13, UR13 ;  /* 0x0000000d0e147e24 */ /* 0x020fe2000f8e020d */
[----:B------:R-:W-:Y:S01]  /*1140*/  LOP3.LUT R13, R0, 0xfffffffe, RZ, 0xc0, !PT ;  /* 0xfffffffe000d7812 */ /* 0x000fe200078ec0ff */
[----:B------:R-:W-:Y:S01]  /*1150*/  UMOV UR4, 0x20 ;  /* 0x0000002000047882 */ /* 0x000fe20000000000 */
[----:B------:R-:W-:Y:S01]  /*1160*/  LOP3.LUT R34, R10, 0xc, R11, 0x78, !PT ;  /* 0x0000000c0a227812 */ /* 0x000fe200078e780b */
[----:B------:R-:W-:-:S04]  /*1170*/  @!UP1 UIADD3 UR4, -UR4, 0x100000, URZ ;  /* 0x0010000004049890 */ /* 0x000fc8000fffe13f */
[----:B------:R-:W-:Y:S02]  /*1180*/  @!UP1 USHF.L.U32 UR5, UR4, 0xb, URZ ;  /* 0x0000000b04059899 */ /* 0x000fe4000800063f */
[----:B------:R-:W-:Y:S01]  /*1190*/  @!UP1 USHF.L.U32 UR4, UR4, 0x1, URZ ;  /* 0x0000000104049899 */ /* 0x000fe2000800063f */
[----:B------:R-:W1:Y:S01]  /*11a0*/  F2I.U32.TRUNC.NTZ R2, R2 ;  /* 0x0000000200027305 */ /* 0x000e62000020f000 */
[----:B------:R-:W-:Y:S01]  /*11b0*/  IMAD.IADD R13, R10, 0x1, -R13 ;  /* 0x000000010a0d7824 */ /* 0x000fe200078e0a0d */
[----:B------:R-:W-:Y:S01]  /*11c0*/  @!UP2 UMOV UR9, 0x400 ;  /* 0x000004000009a882 */ /* 0x000fe20000000000 */
[----:B------:R-:W-:Y:S01]  /*11d0*/  VOTEU.ALL UP5, P1 ;  /* 0x00000000003f7886 */ /* 0x000fe200008a0000 */
[----:B--2---:R-:W-:Y:S01]  /*11e0*/  @!UP1 ULEA UR8, UR7, UR6, 0x18 ;  /* 0x0000000607089291 */ /* 0x004fe2000f8ec03f */
[----:B------:R-:W-:Y:S01]  /*11f0*/  ISETP.EQ.U32.AND P2, PT, R15, 0x1, PT ;  /* 0x000000010f00780c */ /* 0x000fe20003f42070 */
[----:B------:R-:W-:-:S04]  /*1200*/  @!UP2 UIADD3 UR6, -UR11, 0x100000, URZ ;  /* 0x001000000b06a890 */ /* 0x000fc8000fffe13f */
[----:B------:R-:W-:Y:S02]  /*1210*/  @!UP2 USHF.L.U32 UR7, UR6, 0xb, URZ ;  /* 0x0000000b0607a899 */ /* 0x000fe4000800063f */
[----:B------:R-:W-:Y:S01]  /*1220*/  @!UP2 USHF.L.U32 UR6, UR6, 0x1, URZ ;  /* 0x000000010606a899 */ /* 0x000fe2000800063f */
[----:B------:R-:W-:Y:S01]  /*1230*/  ISETP.NE.AND P3, PT, R13, R20, PT ;  /* 0x000000140d00720c */ /* 0x000fe20003f65270 */
[----:B------:R-:W-:Y:S01]  /*1240*/  VOTEU.ALL UP1, P0 ;  /* 0x00000000003f7886 */ /* 0x000fe20000020000 */
[----:B------:R-:W-:Y:S02]  /*1250*/  LOP3.LUT P0, RZ, R3, 0x7, RZ, 0xc0, !PT ;  /* 0x0000000703ff7812 */ /* 0x000fe4000780c0ff */
[----:B------:R-:W-:Y:S02]  /*1260*/  ISETP.GE.U32.AND P6, PT, R41, 0x2, PT ;  /* 0x000000022900780c */ /* 0x000fe40003fc6070 */
[C---:B------:R-:W-:Y:S01]  /*1270*/  ISETP.LT.U32.AND P0, PT, R34.reuse, 0x2, !P0 ;  /* 0x000000022200780c */ /* 0x040fe20004701070 */
[----:B---3--:R-:W-:Y:S01]  /*1280*/  @!UP2 ULEA UR9, UR10, UR9, 0x18 ;  /* 0x000000090a09a291 */ /* 0x008fe2000f8ec03f */
[----:B-1----:R-:W-:Y:S01]  /*1290*/  IMAD.MOV R24, RZ, RZ, -R2 ;  /* 0x000000ffff187224 */ /* 0x002fe200078e0a02 */
[----:B------:R-:W-:Y:S01]  /*12a0*/  VOTEU.ALL UP2, P1 ;  /* 0x00000000003f7886 */ /* 0x000fe20000840000 */
[----:B------:R-:W-:Y:S01]  /*12b0*/  ISETP.NE.AND P1, PT, R5, 0x3, PT ;  /* 0x000000030500780c */ /* 0x000fe20003f25270 */
[----:B------:R-:W1:Y:S02]  /*12c0*/  FENCE.VIEW.ASYNC.S ;  /* 0x00000000000073c6 */ /* 0x000e640000000000 */
[----:B-1----:R1:W2:Y:S01]  /*12d0*/  @!UP0 SYNCS.EXCH.64 URZ, [UR8+0x5d0], UR4 ;  /* 0x0005d004083f85b2 */ /* 0x0022a20008000100 */
[----:B0-----:R-:W-:Y:S01]  /*12e0*/  IMAD R11, R21, R24, R6 ;  /* 0x00000018150b7224 */ /* 0x001fe200078e0206 */
[----:B------:R-:W-:-:S02]  /*12f0*/  @P3 LEA.HI R0, R34, R34, RZ, 0x1 ;  /* 0x0000002222003211 */ /* 0x000fc400078f08ff */
[----:B------:R-:W-:Y:S02]  /*1300*/  ISETP.EQ.OR P1, PT, R5, RZ, !P1 ;  /* 0x000000ff0500720c */ /* 0x000fe40004f22670 */
[----:B------:R-:W-:Y:S02]  /*1310*/  @P3 SHF.R.S32.HI R0, RZ, 0x1, R0 ;  /* 0x00000001ff003819 */ /* 0x000fe40000011400 */
[----:B------:R-:W-:Y:S02]  /*1320*/  ISETP.EQ.AND P1, PT, R9, RZ, P1 ;  /* 0x000000ff0900720c */ /* 0x000fe40000f22270 */
[----:B------:R-:W-:Y:S02]  /*1330*/  @P3 ISETP.NE.AND P5, PT, R0, R11, PT ;  /* 0x0000000b0000320c */ /* 0x000fe40003fa5270 */
[----:B------:R-:W-:Y:S02]  /*1340*/  SEL R0, RZ, 0x1, !P0 ;  /* 0x00000001ff007807 */ /* 0x000fe40004000000 */
[----:B------:R-:W-:Y:S01]  /*1350*/  @P3 SEL R35, RZ, 0x1, P5 ;  /* 0x00000001ff233807 */ /* 0x000fe20002800000 */
[----:B------:R1:W0:Y:S01]  /*1360*/  @!UP1 SYNCS.EXCH.64 URZ, [UR8+0x5d8], UR4 ;  /* 0x0005d804083f95b2 */ /* 0x0002220008000100 */
[----:B------:R-:W-:Y:S01]  /*1370*/  NOP ;  /* 0x0000000000007918 */ /* 0x000fe20000000000 */
[----:B------:R-:W-:-:S02]  /*1380*/  SEL R18, RZ, 0x1, !P1 ;  /* 0x00000001ff127807 */ /* 0x000fc40004800000 */
[----:B------:R-:W-:Y:S02]  /*1390*/  R2UR UR12, R16 ;  /* 0x00000000100c72ca */ /* 0x000fe400000e0000 */
[----:B------:R-:W-:Y:S02]  /*13a0*/  LOP3.LUT R35, R35, R0, RZ, 0xc0, !PT ;  /* 0x0000000023237212 */ /* 0x000fe400078ec0ff */
[----:B------:R-:W-:Y:S01]  /*13b0*/  SEL R18, R18, 0x2, P6 ;  /* 0x0000000212127807 */ /* 0x000fe20003000000 */
[----:B------:R1:W3:Y:S01]  /*13c0*/  @!UP2 SYNCS.EXCH.64 URZ, [UR9+0x5b0], UR6 ;  /* 0x0005b006093fa5b2 */ /* 0x0002e20008000100 */
[----:B------:R1:W4:Y:S01]  /*13d0*/  @!UP3 SYNCS.EXCH.64 URZ, [UR9+0x5b8], UR6 ;  /* 0x0005b806093fb5b2 */ /* 0x0003220008000100 */
[----:B------:R1:W0:Y:S01]  /*13e0*/  @!UP4 SYNCS.EXCH.64 URZ, [UR9+0x5c0], UR6 ;  /* 0x0005c006093fc5b2 */ /* 0x0002220008000100 */
[----:B------:R1:W0:Y:S01]  /*13f0*/  @!UP5 SYNCS.EXCH.64 URZ, [UR9+0x5c8], UR6 ;  /* 0x0005c806093fd5b2 */ /* 0x0002220008000100 */
[----:B------:R-:W-:Y:S01]  /*1400*/  NOP ;  /* 0x0000000000007918 */ /* 0x000fe20000000000 */
[----:B-12---:R-:W-:Y:S05]  /*1410*/  @!P2 BRA `(.L_x_4) ;  /* 0x000000000008a947 */ /* 0x006fea0003800000 */
[----:B0--34-:R-:W-:Y:S01]  /*1420*/  UCGABAR_ARV ;  /* 0x00000000000079c7 */ /* 0x019fe20008000000 */
[----:B------:R-:W-:Y:S05]  /*1430*/  BRA `(.L_x_5) ;  /* 0x0000000000047947 */ /* 0x000fea0003800000 */
.L_x_4:
[----:B0--34-:R-:W-:Y:S01]  /*1440*/  NOP ;  /* 0x0000000000007918 */ /* 0x019fe20000000000 */
.L_x_5:
[----:B------:R-:W-:Y:S01]  /*1450*/  ULDC.64 UR4, c[0x0][0x598] ;  /* 0x0001660000047ab9 */ /* 0x000fe20000000a00 */
[----:B------:R-:W-:Y:S01]  /*1460*/  ULDC.64 UR36, c[0x0][0x208] ;  /* 0x0000820000247ab9 */ /* 0x000fe20000000a00 */
[----:B------:R-:W-:-:S04]  /*1470*/  ISETP.NE.U32.AND P0, PT, RZ, UR4, PT ;  /* 0x00000004ff007c0c */ /* 0x000fc8000bf05070 */
[----:B------:R-:W-:-:S13]  /*1480*/  ISETP.NE.AND.EX P0, PT, RZ, UR5, PT, P0 ;  /* 0x00000005ff007c0c */ /* 0x000fda000bf05300 */
[----:B------:R-:W-:Y:S05]  /*1490*/  @!P0 BRA `(.L_x_6) ;  /* 0x00000000001c8947 */ /* 0x000fea0003800000 */
[----:B------:R-:W0:Y:S02]  /*14a0*/  LDC.64 R10, c[0x0][0x598] ;  /* 0x00016600ff0a7b82 */ /* 0x000e240000000a00 */
[----:B0-----:R-:W2:Y:S02]  /*14b0*/  LDG.E.64 R10, desc[UR36][R10.64] ;  /* 0x000000240a0a7981 */ /* 0x001ea4000c1e1b00 */
[----:B--2---:R-:W-:-:S04]  /*14c0*/  ISETP.NE.U32.AND P0, PT, R10, RZ, PT ;  /* 0x000000ff0a00720c */ /* 0x004fc80003f05070 */
[----:B------:R-:W-:-:S13]  /*14d0*/  ISETP.NE.AND.EX P0, PT, R11, RZ, PT, P0 ;  /* 0x000000ff0b00720c */ /* 0x000fda0003f05300 */
[----:B------:R-:W-:Y:S05]  /*14e0*/  @!P0 BRA `(.L_x_6) ;  /* 0x0000000000088947 */ /* 0x000fea0003800000 */
[----:B------:R0:W5:Y:S01]  /*14f0*/  LD.E R36, desc[UR36][R10.64] ;  /* 0x000000240a247980 */ /* 0x000162000c101900 */
[----:B------:R-:W-:Y:S05]  /*1500*/  BRA `(.L_x_7) ;  /* 0x0000000000247947 */ /* 0x000fea0003800000 */
.L_x_6:
[----:B------:R-:W-:Y:S02]  /*1510*/  ULDC.64 UR4, c[0x0][0x588] ;  /* 0x0001620000047ab9 */ /* 0x000fe40000000a00 */
[----:B------:R-:W-:-:S04]  /*1520*/  ISETP.NE.U32.AND P0, PT, RZ, UR4, PT ;  /* 0x00000004ff007c0c */ /* 0x000fc8000bf05070 */
[----:B------:R-:W-:-:S13]  /*1530*/  ISETP.NE.AND.EX P0, PT, RZ, UR5, PT, P0 ;  /* 0x00000005ff007c0c */ /* 0x000fda000bf05300 */
[----:B------:R-:W-:Y:S05]  /*1540*/  @!P0 BRA `(.L_x_8) ;  /* 0x00000000000c8947 */ /* 0x000fea0003800000 */
[----:B------:R-:W0:Y:S02]  /*1550*/  LDC.64 R36, c[0x0][0x588] ;  /* 0x00016200ff247b82 */ /* 0x000e240000000a00 */
[----:B0-----:R1:W5:Y:S01]  /*1560*/  LDG.E R36, desc[UR36][R36.64] ;  /* 0x0000002424247981 */ /* 0x001362000c1e1900 */
[----:B------:R-:W-:Y:S05]  /*1570*/  BRA `(.L_x_7) ;  /* 0x0000000000087947 */ /* 0x000fea0003800000 */
.L_x_8:
[----:B------:R-:W-:Y:S02]  /*1580*/  ULDC UR4, c[0x0][0x580] ;  /* 0x0001600000047ab9 */ /* 0x000fe40000000800 */
[----:B------:R-:W-:-:S07]  /*1590*/  IMAD.U32 R36, RZ, RZ, UR4 ;  /* 0x00000004ff247e24 */ /* 0x000fce000f8e00ff */
.L_x_7:
[----:B------:R-:W-:Y:S02]  /*15a0*/  ULDC.64 UR4, c[0x0][0x5a0] ;  /* 0x0001680000047ab9 */ /* 0x000fe40000000a00 */
[----:B------:R-:W-:-:S04]  /*15b0*/  ISETP.NE.U32.AND P0, PT, RZ, UR4, PT ;  /* 0x00000004ff007c0c */ /* 0x000fc8000bf05070 */
[----:B------:R-:W-:-:S13]  /*15c0*/  ISETP.NE.AND.EX P0, PT, RZ, UR5, PT, P0 ;  /* 0x00000005ff007c0c */ /* 0x000fda000bf05300 */
[----:B------:R-:W-:Y:S05]  /*15d0*/  @!P0 BRA `(.L_x_9) ;  /* 0x00000000001c8947 */ /* 0x000fea0003800000 */
[----:B0-----:R-:W0:Y:S02]  /*15e0*/  LDC.64 R10, c[0x0][0x5a0] ;  /* 0x00016800ff0a7b82 */ /* 0x001e240000000a00 */
[----:B0-----:R-:W2:Y:S02]  /*15f0*/  LDG.E.64 R10, desc[UR36][R10.64] ;  /* 0x000000240a0a7981 */ /* 0x001ea4000c1e1b00 */
[----:B--2---:R-:W-:-:S04]  /*1600*/  ISETP.NE.U32.AND P0, PT, R10, RZ, PT ;  /* 0x000000ff0a00720c */ /* 0x004fc80003f05070 */
[----:B------:R-:W-:-:S13]  /*1610*/  ISETP.NE.AND.EX P0, PT, R11, RZ, PT, P0 ;  /* 0x000000ff0b00720c */ /* 0x000fda0003f05300 */
[----:B------:R-:W-:Y:S05]  /*1620*/  @!P0 BRA `(.L_x_9) ;  /* 0x0000000000088947 */ /* 0x000fea0003800000 */
[----:B-1----:R0:W5:Y:S01]  /*1630*/  LD.E R37, desc[UR36][R10.64] ;  /* 0x000000240a257980 */ /* 0x002162000c101900 */
[----:B------:R-:W-:Y:S05]  /*1640*/  BRA `(.L_x_10) ;  /* 0x0000000000247947 */ /* 0x000fea0003800000 */
.L_x_9:
[----:B------:R-:W-:Y:S02]  /*1650*/  ULDC.64 UR4, c[0x0][0x590] ;  /* 0x0001640000047ab9 */ /* 0x000fe40000000a00 */
[----:B------:R-:W-:-:S04]  /*1660*/  ISETP.NE.U32.AND P0, PT, RZ, UR4, PT ;  /* 0x00000004ff007c0c */ /* 0x000fc8000bf05070 */
[----:B------:R-:W-:-:S13]  /*1670*/  ISETP.NE.AND.EX P0, PT, RZ, UR5, PT, P0 ;  /* 0x00000005ff007c0c */ /* 0x000fda000bf05300 */
[----:B------:R-:W-:Y:S05]  /*1680*/  @!P0 BRA `(.L_x_11) ;  /* 0x00000000000c8947 */ /* 0x000fea0003800000 */
[----:B0-----:R-:W1:Y:S02]  /*1690*/  LDC.64 R10, c[0x0][0x590] ;  /* 0x00016400ff0a7b82 */ /* 0x001e640000000a00 */
[----:B-1----:R1:W5:Y:S01]  /*16a0*/  LDG.E R37, desc[UR36][R10.64] ;  /* 0x000000240a257981 */ /* 0x002362000c1e1900 */
[----:B------:R-:W-:Y:S05]  /*16b0*/  BRA `(.L_x_10) ;  /* 0x0000000000087947 */ /* 0x000fea0003800000 */
.L_x_11:
[----:B------:R-:W-:Y:S02]  /*16c0*/  ULDC UR4, c[0x0][0x584] ;  /* 0x0001610000047ab9 */ /* 0x000fe40000000800 */
[----:B-1----:R-:W-:-:S07]  /*16d0*/  IMAD.U32 R37, RZ, RZ, UR4 ;  /* 0x00000004ff257e24 */ /* 0x002fce000f8e00ff */
.L_x_10:
[----:B------:R-:W2:Y:S01]  /*16e0*/  LDC R23, c[0x0][0x65c] ;  /* 0x00019700ff177b82 */ /* 0x000ea20000000800 */
[----:B------:R-:W-:Y:S01]  /*16f0*/  ULDC UR6, c[0x0][0x28c] ;  /* 0x0000a30000067ab9 */ /* 0x000fe20000000800 */
[----:B------:R-:W-:Y:S01]  /*1700*/  ISETP.NE.AND P0, PT, R9, 0x2, PT ;  /* 0x000000020900780c */ /* 0x000fe20003f05270 */
[----:B------:R-:W-:Y:S01]  /*1710*/  UIADD3 UR6, UR6, 0x1f, URZ ;  /* 0x0000001f06067890 */ /* 0x000fe2000fffe03f */
[----:B01----:R-:W-:Y:S01]  /*1720*/  IMAD.U32 R10, RZ, RZ, UR13 ;  /* 0x0000000dff0a7e24 */ /* 0x003fe2000f8e00ff */
[----:B------:R-:W-:Y:S01]  /*1730*/  UMOV UR39, URZ ;  /* 0x0000003f00277c82 */ /* 0x000fe20008000000 */
[----:B------:R-:W-:Y:S01]  /*1740*/  IMAD.MOV.U32 R11, RZ, RZ, RZ ;  /* 0x000000ffff0b7224 */ /* 0x000fe200078e00ff */
[----:B------:R-:W-:Y:S01]  /*1750*/  USHF.R.S32.HI UR7, URZ, 0x1f, UR6 ;  /* 0x0000001f3f077899 */ /* 0x000fe20008011406 */
[----:B------:R-:W-:Y:S01]  /*1760*/  UMOV UR38, URZ ;  /* 0x0000003f00267c82 */ /* 0x000fe20008000000 */
[----:B------:R-:W-:Y:S02]  /*1770*/  ULDC.64 UR8, c[0x0][0x650] ;  /* 0x0001940000087ab9 */ /* 0x000fe40000000a00 */
[----:B------:R-:W-:Y:S01]  /*1780*/  ULEA.HI UR7, UR7, UR6, URZ, 0x5 ;  /* 0x0000000607077291 */ /* 0x000fe2000f8f283f */
[----:B--2---:R-:W-:-:S04]  /*1790*/  ISETP.NE.AND P1, PT, R23, 0x1, PT ;  /* 0x000000011700780c */ /* 0x004fc80003f25270 */
[----:B------:R-:W-:-:S09]  /*17a0*/  P2R R0, PR, RZ, 0x2 ;  /* 0x00000002ff007803 */ /* 0x000fd20000000000 */
[----:B------:R-:W0:Y:S01]  /*17b0*/  @P1 LDC R13, c[0x0][0x10] ;  /* 0x00000400ff0d1b82 */ /* 0x000e220000000800 */
[----:B------:R-:W-:Y:S02]  /*17c0*/  @P1 IMAD.MOV.U32 R7, RZ, RZ, RZ ;  /* 0x000000ffff071224 */ /* 0x000fe400078e00ff */
[----:B------:R-:W-:-:S05]  /*17d0*/  @P1 IMAD.MOV.U32 R19, RZ, RZ, RZ ;  /* 0x000000ffff131224 */ /* 0x000fca00078e00ff */
[----:B------:R-:W1:Y:S01]  /*17e0*/  @!P1 LDC R15, c[0x0][0xc] ;  /* 0x00000300ff0f9b82 */ /* 0x000e620000000800 */
[----:B------:R-:W-:Y:S01]  /*17f0*/  ULDC UR4, c[0x0][0xc] ;  /* 0x0000030000047ab9 */ /* 0x000fe20000000800 */
[----:B------:R-:W-:Y:S02]  /*1800*/  ULDC UR5, c[0x0][0x10] ;  /* 0x0000040000057ab9 */ /* 0x000fe40000000800 */
[----:B------:R-:W-:-:S04]  /*1810*/  UIMAD.WIDE.U32 UR4, UR4, UR5, URZ ;  /* 0x00000005040472a5 */ /* 0x000fc8000f8e003f */
[----:B------:R-:W2:Y:S01]  /*1820*/  LDC R16, c[0x0][0x14] ;  /* 0x00000500ff107b82 */ /* 0x000ea20000000800 */
[----:B0-----:R-:W-:-:S04]  /*1830*/  @P1 IMAD.WIDE.U32 R12, R13, UR13, R6 ;  /* 0x0000000d0d0c1c25 */ /* 0x001fc8000f8e0006 */
[----:B------:R-:W-:Y:S02]  /*1840*/  @P1 IMAD.IADD R19, R13, 0x1, R19 ;  /* 0x000000010d131824 */ /* 0x000fe400078e0213 */
[----:B------:R-:W-:Y:S02]  /*1850*/  @P1 IMAD.MOV.U32 R22, RZ, RZ, R12 ;  /* 0x000000ffff161224 */ /* 0x000fe400078e000c */
[----:B-1----:R-:W-:-:S04]  /*1860*/  @!P1 IMAD.WIDE.U32 R10, R6, R15, R10 ;  /* 0x0000000f060a9225 */ /* 0x002fc800078e000a */
[----:B------:R-:W-:Y:S02]  /*1870*/  @!P1 IMAD.MOV.U32 R22, RZ, RZ, R10 ;  /* 0x000000ffff169224 */ /* 0x000fe400078e000a */
[----:B------:R-:W-:Y:S02]  /*1880*/  @!P1 IMAD.MOV.U32 R19, RZ, RZ, R11 ;  /* 0x000000ffff139224 */ /* 0x000fe400078e000b */
[C---:B--2---:R-:W-:Y:S02]  /*1890*/  IMAD R9, R16.reuse, UR5, RZ ;  /* 0x0000000510097c24 */ /* 0x044fe4000f8e02ff */
[----:B------:R-:W-:Y:S01]  /*18a0*/  IMAD.WIDE.U32 R16, R16, UR4, RZ ;  /* 0x0000000410107c25 */ /* 0x000fe2000f8e00ff */
[----:B------:R-:W-:-:S03]  /*18b0*/  USHF.R.S32.HI UR4, URZ, 0x5, UR7 ;  /* 0x000000053f047899 */ /* 0x000fc60008011407 */
[----:B------:R-:W-:Y:S01]  /*18c0*/  IMAD.IADD R0, R17, 0x1, R9 ;  /* 0x0000000111007824 */ /* 0x000fe200078e0209 */
[----:B------:R-:W-:Y:S08]  /*18d0*/  @P0 BRA `(.L_x_12) ;  /* 0x0000000000240947 */ /* 0x000ff00003800000 */
[----:B------:R-:W-:Y:S01]  /*18e0*/  USHF.R.U32.HI UR6, URZ, 0x1, UR4 ;  /* 0x000000013f067899 */ /* 0x000fe20008011604 */
[----:B------:R-:W-:Y:S01]  /*18f0*/  IADD3 R22, P0, R22, R16, RZ ;  /* 0x0000001016167210 */ /* 0x000fe20007f1e0ff */
[----:B------:R-:W-:Y:S02]  /*1900*/  UISETP.GE.U32.AND UP0, UPT, UR4, 0x5a, UPT ;  /* 0x0000005a0400788c */ /* 0x000fe4000bf06070 */
[----:B------:R-:W-:Y:S02]  /*1910*/  UIMAD.WIDE.U32 UR6, UR6, -0x49f49f49, URZ ;  /* 0xb60b60b7060678a5 */ /* 0x000fe4000f8e003f */
[----:B------:R-:W-:Y:S01]  /*1920*/  IMAD.X R19, R0, 0x1, R19, P0 ;  /* 0x0000000100137824 */ /* 0x000fe200000e0613 */
[----:B------:R-:W-:Y:S01]  /*1930*/  UMOV UR38, URZ ;  /* 0x0000003f00267c82 */ /* 0x000fe20008000000 */
[----:B------:R-:W-:-:S04]  /*1940*/  USHF.R.U32.HI UR6, URZ, 0x5, UR7 ;  /* 0x000000053f067899 */ /* 0x000fc80008011607 */
[----:B------:R-:W-:Y:S02]  /*1950*/  UIMAD UR39, UR6, -0x5a, UR4 ;  /* 0xffffffa6062778a4 */ /* 0x000fe4000f8e0204 */
[----:B------:R-:W-:-:S12]  /*1960*/  @UP0 ULOP3.LUT UR38, UR6, 0x1, URZ, 0xc0, !UPT ;  /* 0x0000000106260892 */ /* 0x000fd8000f8ec03f */
.L_x_12:
[----:B------:R-:W-:Y:S01]  /*1970*/  ISETP.GE.U32.AND P0, PT, R22, UR8, PT ;  /* 0x0000000816007c0c */ /* 0x000fe2000bf06070 */
[----:B------:R-:W-:Y:S01]  /*1980*/  IMAD.MOV.U32 R33, RZ, RZ, -0x1 ;  /* 0xffffffffff217424 */ /* 0x000fe200078e00ff */
[----:B------:R-:W-:Y:S01]  /*1990*/  PRMT R9, RZ, 0x7610, R9 ;  /* 0x00007610ff097816 */ /* 0x000fe20000000009 */
[----:B------:R-:W-:Y:S01]  /*19a0*/  IMAD.MOV.U32 R32, RZ, RZ, -0x1 ;  /* 0xffffffffff207424 */ /* 0x000fe200078e00ff */
[----:B------:R-:W-:Y:S01]  /*19b0*/  ISETP.GE.U32.AND.EX P0, PT, R19, UR9, PT, P0 ;  /* 0x0000000913007c0c */ /* 0x000fe2000bf06100 */
[----:B------:R-:W-:-:S12]  /*19c0*/  IMAD.MOV.U32 R2, RZ, RZ, -0x1 ;  /* 0xffffffffff027424 */ /* 0x000fd800078e00ff */
[----:B------:R-:W-:Y:S05]  /*19d0*/  @P0 BRA `(.L_x_13) ;  /* 0x00000004002c0947 */ /* 0x000fea0003800000 */
[----:B------:R-:W0:Y:S01]  /*19e0*/  LDC.64 R26, c[0x0][0x628] ;  /* 0x00018a00ff1a7b82 */ /* 0x000e220000000a00 */
[----:B------:R-:W-:Y:S02]  /*19f0*/  IMAD.MOV.U32 R10, RZ, RZ, R22 ;  /* 0x000000ffff0a7224 */ /* 0x000fe400078e0016 */
[----:B------:R-:W-:-:S05]  /*1a00*/  IMAD.MOV.U32 R11, RZ, RZ, R19 ;  /* 0x000000ffff0b7224 */ /* 0x000fca00078e0013 */
[----:B------:R-:W1:Y:S08]  /*1a10*/  LDC R2, c[0x0][0x630] ;  /* 0x00018c00ff027b82 */ /* 0x000e700000000800 */
[----:B------:R-:W2:Y:S01]  /*1a20*/  LDC.64 R28, c[0x0][0x620] ;  /* 0x00018800ff1c7b82 */ /* 0x000ea20000000a00 */
[----:B0-----:R-:W-:-:S04]  /*1a30*/  ISETP.NE.U32.AND P0, PT, R26, RZ, PT ;  /* 0x000000ff1a00720c */ /* 0x001fc80003f05070 */
[----:B------:R-:W-:-:S13]  /*1a40*/  ISETP.NE.AND.EX P0, PT, R27, RZ, PT, P0 ;  /* 0x000000ff1b00720c */ /* 0x000fda0003f05300 */
[----:B-12---:R-:W-:Y:S05]  /*1a50*/  @!P0 BRA `(.L_x_14) ;  /* 0x0000000000288947 */ /* 0x006fea0003800000 */
[----:B------:R-:W0:Y:S02]  /*1a60*/  LDC R9, c[0x0][0x634] ;  /* 0x00018d00ff097b82 */ /* 0x000e240000000800 */
[----:B0-----:R-:W-:-:S05]  /*1a70*/  IADD3 R9, P0, R22, R9, RZ ;  /* 0x0000000916097210 */ /* 0x001fca0007f1e0ff */
[----:B------:R-:W-:-:S04]  /*1a80*/  IMAD.X R25, RZ, RZ, R19, P0 ;  /* 0x000000ffff197224 */ /* 0x000fc800000e0613 */
[----:B------:R-:W-:-:S04]  /*1a90*/  IMAD.WIDE.U32 R10, R25, R26, RZ ;  /* 0x0000001a190a7225 */ /* 0x000fc800078e00ff */
[----:B------:R-:W-:-:S04]  /*1aa0*/  IMAD.WIDE.U32 R12, P0, R9, R27, R10 ;  /* 0x0000001b090c7225 */ /* 0x000fc8000780000a */
[----:B------:R-:W-:-:S04]  /*1ab0*/  IMAD.WIDE.U32 R10, R9, R26, RZ ;  /* 0x0000001a090a7225 */ /* 0x000fc800078e00ff */
[----:B------:R-:W-:Y:S01]  /*1ac0*/  IMAD.X R15, RZ, RZ, RZ, P0 ;  /* 0x000000ffff0f7224 */ /* 0x000fe200000e06ff */
[----:B------:R-:W-:Y:S01]  /*1ad0*/  IADD3 RZ, P0, R11, R12, RZ ;  /* 0x0000000c0bff7210 */ /* 0x000fe20007f1e0ff */
[----:B------:R-:W-:-:S04]  /*1ae0*/  IMAD.MOV.U32 R14, RZ, RZ, R13 ;  /* 0x000000ffff0e7224 */ /* 0x000fc800078e000d */
[----:B------:R-:W-:-:S08]  /*1af0*/  IMAD.WIDE.U32.X R10, R25, R27, R14, P0 ;  /* 0x0000001b190a7225 */ /* 0x000fd000000e040e */
.L_x_14:
[----:B------:R-:W0:Y:S01]  /*1b00*/  LDC.64 R30, c[0x0][0x640] ;  /* 0x00019000ff1e7b82 */ /* 0x000e220000000a00 */
[-CC-:B------:R-:W-:Y:S01]  /*1b10*/  SHF.R.U64 R39, R10, R2.reuse, R11.reuse ;  /* 0x000000020a277219 */ /* 0x180fe2000000120b */
[----:B------:R-:W-:Y:S01]  /*1b20*/  IMAD.MOV.U32 R10, RZ, RZ, R22 ;  /* 0x000000ffff0a7224 */ /* 0x000fe200078e0016 */
[----:B------:R-:W-:Y:S01]  /*1b30*/  SHF.R.U32.HI R2, RZ, R2, R11 ;  /* 0x00000002ff027219 */ /* 0x000fe2000001160b */
[----:B------:R-:W-:Y:S01]  /*1b40*/  IMAD.MOV.U32 R33, RZ, RZ, 0x1 ;  /* 0x00000001ff217424 */ /* 0x000fe200078e00ff */
[----:B------:R-:W-:-:S03]  /*1b50*/  IADD3 R9, P0, RZ, -R39, RZ ;  /* 0x80000027ff097210 */ /* 0x000fc60007f1e0ff */
[----:B------:R-:W1:Y:S02]  /*1b60*/  LDC R12, c[0x0][0x618] ;  /* 0x00018600ff0c7b82 */ /* 0x000e640000000800 */
[----:B------:R-:W-:-:S04]  /*1b70*/  IMAD.X R11, RZ, RZ, ~R2, P0 ;  /* 0x000000ffff0b7224 */ /* 0x000fc800000e0e02 */
[-C--:B------:R-:W-:Y:S02]  /*1b80*/  IMAD R2, R11, R28.reuse, RZ ;  /* 0x0000001c0b027224 */ /* 0x080fe400078e02ff */
[----:B------:R-:W2:Y:S01]  /*1b90*/  LDC R13, c[0x0][0x608] ;  /* 0x00018200ff0d7b82 */ /* 0x000ea20000000800 */
[----:B------:R-:W-:Y:S02]  /*1ba0*/  IMAD.MOV.U32 R11, RZ, RZ, R19 ;  /* 0x000000ffff0b7224 */ /* 0x000fe400078e0013 */
[----:B------:R-:W-:-:S05]  /*1bb0*/  IMAD.WIDE.U32 R10, R9, R28, R10 ;  /* 0x0000001c090a7225 */ /* 0x000fca00078e000a */
[----:B------:R-:W3:Y:S01]  /*1bc0*/  LDC R26, c[0x0][0x658] ;  /* 0x00019600ff1a7b82 */ /* 0x000ee20000000800 */
[----:B------:R-:W-:Y:S01]  /*1bd0*/  IMAD R9, R9, R29, R2 ;  /* 0x0000001d09097224 */ /* 0x000fe200078e0202 */
[----:B0-----:R-:W-:-:S03]  /*1be0*/  ISETP.NE.U32.AND P0, PT, R30, RZ, PT ;  /* 0x000000ff1e00720c */ /* 0x001fc60003f05070 */
[----:B------:R-:W-:Y:S01]  /*1bf0*/  IMAD.IADD R9, R11, 0x1, R9 ;  /* 0x000000010b097824 */ /* 0x000fe200078e0209 */
[----:B------:R-:W-:Y:S01]  /*1c00*/  ISETP.NE.AND.EX P0, PT, R31, RZ, PT, P0 ;  /* 0x000000ff1f00720c */ /* 0x000fe20003f05300 */
[----:B------:R-:W-:Y:S01]  /*1c10*/  IMAD.MOV.U32 R11, RZ, RZ, -0x1 ;  /* 0xffffffffff0b7424 */ /* 0x000fe200078e00ff */
[----:B------:R-:W0:Y:S02]  /*1c20*/  LDC R29, c[0x0][0x600] ;  /* 0x00018000ff1d7b82 */ /* 0x000e240000000800 */
[-CC-:B-1----:R-:W-:Y:S02]  /*1c30*/  SHF.R.U64 R27, R10, R12.reuse, R9.reuse ;  /* 0x0000000c0a1b7219 */ /* 0x182fe40000001209 */
[----:B------:R-:W-:-:S04]  /*1c40*/  SHF.R.U32.HI R2, RZ, R12, R9 ;  /* 0x0000000cff027219 */ /* 0x000fc80000011609 */
[----:B------:R-:W1:Y:S01]  /*1c50*/  LDC R28, c[0x0][0x648] ;  /* 0x00019200ff1c7b82 */ /* 0x000e620000000800 */
[-CC-:B--2---:R-:W-:Y:S02]  /*1c60*/  SHF.R.U64 R40, R27, R13.reuse, R2.reuse ;  /* 0x0000000d1b287219 */ /* 0x184fe40000001202 */
[----:B------:R-:W-:-:S05]  /*1c70*/  SHF.R.U32.HI R9, RZ, R13, R2 ;  /* 0x0000000dff097219 */ /* 0x000fca0000011602 */
[----:B------:R-:W2:Y:S01]  /*1c80*/  LDC R32, c[0x0][0x638] ;  /* 0x00018e00ff207b82 */ /* 0x000ea20000000800 */
[-CC-:B---3--:R-:W-:Y:S02]  /*1c90*/  SHF.R.U64 R42, R40, R26.reuse, R9.reuse ;  /* 0x0000001a282a7219 */ /* 0x188fe40000001209 */
[-C--:B------:R-:W-:Y:S02]  /*1ca0*/  SHF.L.U32 R2, R11, R26.reuse, RZ ;  /* 0x0000001a0b027219 */ /* 0x080fe400000006ff */
[----:B------:R-:W-:Y:S01]  /*1cb0*/  SHF.R.U32.HI R11, RZ, R26, R9 ;  /* 0x0000001aff0b7219 */ /* 0x000fe20000011609 */
[----:B------:R-:W-:Y:S01]  /*1cc0*/  IMAD.MOV.U32 R10, RZ, RZ, R42 ;  /* 0x000000ffff0a7224 */ /* 0x000fe200078e002a */
[----:B------:R-:W-:Y:S01]  /*1cd0*/  LOP3.LUT R9, RZ, R2, RZ, 0x33, !PT ;  /* 0x00000002ff097212 */ /* 0x000fe200078e33ff */
[----:B------:R-:W3:Y:S01]  /*1ce0*/  LDC R38, c[0x0][0x610] ;  /* 0x00018400ff267b82 */ /* 0x000ee20000000800 */
[----:B------:R-:W-:Y:S05]  /*1cf0*/  @!P0 BRA `(.L_x_15) ;  /* 0x0000000000288947 */ /* 0x000fea0003800000 */
[----:B------:R-:W4:Y:S02]  /*1d00*/  LDC R15, c[0x0][0x64c] ;  /* 0x00019300ff0f7b82 */ /* 0x000f240000000800 */
[----:B----4-:R-:W-:-:S05]  /*1d10*/  IADD3 R15, P0, R42, R15, RZ ;  /* 0x0000000f2a0f7210 */ /* 0x010fca0007f1e0ff */
        /* <DEDUP_REMOVED lines=8> */
.L_x_15:
[----:B-1----:R-:W-:Y:S01]  /*1da0*/  SHF.R.U64 R7, R10, R28, R11 ;  /* 0x0000001c0a077219 */ /* 0x002fe2000000120b */
[----:B0-----:R-:W-:Y:S01]  /*1db0*/  VIADD R10, R29, 0xffffffff ;  /* 0xffffffff1d0a7836 */ /* 0x001fe20000000000 */
[----:B------:R-:W-:Y:S01]  /*1dc0*/  SHF.L.U32 R2, R33, R26, RZ ;  /* 0x0000001a21027219 */ /* 0x000fe200000006ff */
[----:B------:R-:W-:Y:S01]  /*1dd0*/  @P1 IMAD R20, R21, R24, R6 ;  /* 0x0000001815141224 */ /* 0x000fe200078e0206 */
[----:B------:R-:W-:Y:S01]  /*1de0*/  LOP3.LUT R9, R40, R9, RZ, 0xc0, !PT ;  /* 0x0000000928097212 */ /* 0x000fe200078ec0ff */
[----:B------:R-:W-:Y:S01]  /*1df0*/  IMAD.MOV R11, RZ, RZ, -R7 ;  /* 0x000000ffff0b7224 */ /* 0x000fe200078e0a07 */
[----:B------:R-:W-:-:S03]  /*1e00*/  LOP3.LUT R10, R27, R10, RZ, 0xc0, !PT ;  /* 0x0000000a1b0a7212 */ /* 0x000fc600078ec0ff */
[----:B------:R-:W-:Y:S02]  /*1e10*/  IMAD R9, R2, R7, R9 ;  /* 0x0000000702097224 */ /* 0x000fe400078e0209 */
[----:B--2---:R-:W-:Y:S02]  /*1e20*/  IMAD R2, R11, R32, R42 ;  /* 0x000000200b027224 */ /* 0x004fe400078e022a */
[----:B---3--:R-:W-:Y:S02]  /*1e30*/  IMAD R33, R9, R38, R20 ;  /* 0x0000002609217224 */ /* 0x008fe400078e0214 */
[----:B------:R-:W-:Y:S02]  /*1e40*/  IMAD R2, R2, R29, R10 ;  /* 0x0000001d02027224 */ /* 0x000fe400078e020a */
[----:B------:R-:W-:-:S03]  /*1e50*/  IMAD.MOV.U32 R9, RZ, RZ, 0x1 ;  /* 0x00000001ff097424 */ /* 0x000fc600078e00ff */
[----:B------:R-:W-:Y:S02]  /*1e60*/  SEL R32, R2, R33, !P1 ;  /* 0x0000002102207207 */ /* 0x000fe40004800000 */
[----:B------:R-:W-:Y:S01]  /*1e70*/  SEL R33, R33, R2, !P1 ;  /* 0x0000000221217207 */ /* 0x000fe20004800000 */
[----:B------:R-:W-:-:S07]  /*1e80*/  IMAD.MOV.U32 R2, RZ, RZ, R39 ;  /* 0x000000ffff027224 */ /* 0x000fce00078e0027 */
.L_x_13:
[----:B------:R-:W-:Y:S05]  /*1e90*/  @!P2 BRA `(.L_x_16) ;  /* 0x00000000000ca947 */ /* 0x000fea0003800000 */
[----:B------:R-:W-:Y:S01]  /*1ea0*/  UCGABAR_WAIT ;  /* 0x0000000000007dc7 */ /* 0x000fe20008000000 */
[----:B------:R-:W-:Y:S01]  /*1eb0*/  CCTL.IVALL ;  /* 0x00000000ff00798f */ /* 0x000fe20002000000 */
[----:B------:R-:W-:Y:S05]  /*1ec0*/  BRA `(.L_x_17) ;  /* 0x0000000000047947 */ /* 0x000fea0003800000 */
.L_x_16:
[----:B------:R-:W-:Y:S06]  /*1ed0*/  BAR.SYNC.DEFER_BLOCKING 0x0 ;  /* 0x0000000000007b1d */ /* 0x000fec0000010000 */
.L_x_17:
[----:B------:R-:W-:Y:S05]  /*1ee0*/  @!P4 BRA `(.L_x_18) ;  /* 0x0000001c0008c947 */ /* 0x000fea0003800000 */
[----:B------:R-:W-:-:S13]  /*1ef0*/  ISETP.GT.U32.AND P0, PT, R41, 0x1, PT ;  /* 0x000000012900780c */ /* 0x000fda0003f04070 */
[----:B------:R-:W-:Y:S05]  /*1f00*/  @P0 EXIT ;  /* 0x000000000000094d */ /* 0x000fea0003800000 */
.L_x_19:
[----:B------:R-:W-:-:S08]  /*1f10*/  NOP ;  /* 0x0000000000007918 */ /* 0x000fd00000000000 */
[----:B------:R-:W0:Y:S02]  /*1f20*/  USETMAXREG.TRY_ALLOC.CTAPOOL UP0, 0xe8 ;  /* 0x000000e8000079c8 */ /* 0x000e240008000600 */
[----:B0-----:R-:W-:-:S13]  /*1f30*/  PLOP3.LUT P0, PT, PT, PT, UP0, 0x80, 0x0 ;  /* 0x000000000000781c */ /* 0x001fda0003f0f008 */
[----:B------:R-:W-:Y:S05]  /*1f40*/  @!P0 BRA `(.L_x_19) ;  /* 0xfffffffc00f08947 */ /* 0x000fea000383ffff */
[----:B------:R-:W-:-:S13]  /*1f50*/  LOP3.LUT P0, RZ, R9, 0xff, RZ, 0xc0, !PT ;  /* 0x000000ff09ff7812 */ /* 0x000fda000780c0ff */
[----:B------:R-:W-:Y:S05]  /*1f60*/  @!P0 EXIT ;  /* 0x000000000000894d */ /* 0x000fea0003800000 */
[----:B------:R-:W0:Y:S01]  /*1f70*/  S2UR UR5, SR_CgaCtaId ;  /* 0x00000000000579c3 */ /* 0x000e220000008800 */
[CC--:B------:R-:W-:Y:S01]  /*1f80*/  LEA.HI R4, R8.reuse, R3.reuse, RZ, 0x2 ;  /* 0x0000000308047211 */ /* 0x0c0fe200078f10ff */
[----:B------:R-:W-:Y:S01]  /*1f90*/  UMOV UR40, 0x400 ;  /* 0x0000040000287882 */ /* 0x000fe20000000000 */
[----:B------:R-:W-:Y:S01]  /*1fa0*/  LEA.HI R8, R8, R3, RZ, 0x5 ;  /* 0x0000000308087211 */ /* 0x000fe200078f28ff */
[----:B------:R-:W-:Y:S01]  /*1fb0*/  UISETP.LT.AND UP0, UPT, UR4, 0x1, UPT ;  /* 0x000000010400788c */ /* 0x000fe2000bf01270 */
[--C-:B------:R-:W-:Y:S01]  /*1fc0*/  SHF.R.S32.HI R38, RZ, 0x2, R4.reuse ;  /* 0x00000002ff267819 */ /* 0x100fe20000011404 */
[----:B------:R-:W-:Y:S01]  /*1fd0*/  UIADD3 UR6, UR12, -0x1, URZ ;  /* 0xffffffff0c067890 */ /* 0x000fe2000fffe03f */
[----:B------:R-:W-:Y:S01]  /*1fe0*/  SHF.R.S32.HI R5, RZ, 0x1f, R4 ;  /* 0x0000001fff057819 */ /* 0x000fe20000011404 */
[----:B------:R-:W1:Y:S01]  /*1ff0*/  LDC R42, c[0x0][0x658] ;  /* 0x00019600ff2a7b82 */ /* 0x000e620000000800 */
[----:B------:R-:W-:Y:S01]  /*2000*/  LOP3.LUT R4, R4, 0xfffffffc, RZ, 0xc0, !PT ;  /* 0xfffffffc04047812 */ /* 0x000fe200078ec0ff */
[----:B------:R-:W-:Y:S01]  /*2010*/  USEL UR41, UR4, 0x1, UP0 ;  /* 0x0000000104297887 */ /* 0x000fe20008000000 */
[----:B------:R-:W-:Y:S01]  /*2020*/  LEA.HI R5, R5, R38, RZ, 0x3 ;  /* 0x0000002605057211 */ /* 0x000fe200078f18ff */
[----:B------:R-:W-:Y:S01]  /*2030*/  UISETP.NE.AND UP0, UPT, UR6, URZ, UPT ;  /* 0x0000003f0600728c */ /* 0x000fe2000bf05270 */
[----:B------:R-:W-:Y:S01]  /*2040*/  SHF.L.U64.HI R44, R16, 0x1, R0 ;  /* 0x00000001102c7819 */ /* 0x000fe20000010200 */
[----:B------:R-:W-:Y:S01]  /*2050*/  IMAD.IADD R4, R3, 0x1, -R4 ;  /* 0x0000000103047824 */ /* 0x000fe200078e0a04 */
[----:B------:R-:W-:Y:S01]  /*2060*/  LOP3.LUT R5, R5, 0xfffffff8, RZ, 0xc0, !PT ;  /* 0xfffffff805057812 */ /* 0x000fe200078ec0ff */
[----:B------:R-:W2:Y:S01]  /*2070*/  LDC R43, c[0x0][0x288] ;  /* 0x0000a200ff2b7b82 */ /* 0x000ea20000000800 */
[----:B------:R-:W-:Y:S01]  /*2080*/  IMAD.MOV.U32 R3, RZ, RZ, -0x1 ;  /* 0xffffffffff037424 */ /* 0x000fe200078e00ff */
[----:B------:R-:W-:Y:S01]  /*2090*/  USEL UR8, URZ, 0x1, UP0 ;  /* 0x000000013f087887 */ /* 0x000fe20008000000 */
[----:B------:R-:W-:Y:S01]  /*20a0*/  IMAD.SHL.U32 R40, R4, 0x2, RZ ;  /* 0x0000000204287824 */ /* 0x000fe200078e00ff */
[----:B------:R-:W-:Y:S01]  /*20b0*/  ULDC UR9, c[0x0][0x284] ;  /* 0x0000a10000097ab9 */ /* 0x000fe20000000800 */
[----:B------:R-:W-:Y:S01]  /*20c0*/  IMAD.IADD R38, R38, 0x1, -R5 ;  /* 0x0000000126267824 */ /* 0x000fe200078e0a05 */
[----:B------:R-:W-:Y:S01]  /*20d0*/  SHF.R.S32.HI R5, RZ, 0x5, R8 ;  /* 0x00000005ff057819 */ /* 0x000fe20000011408 */
[----:B------:R-:W-:Y:S01]  /*20e0*/  USHF.L.U32 UR46, UR4, 0x1, URZ ;  /* 0x00000001042e7899 */ /* 0x000fe2000800063f */
[----:B------:R-:W-:Y:S01]  /*20f0*/  LOP3.LUT R48, R18, 0x1, RZ, 0xfc, !PT ;  /* 0x0000000112307812 */ /* 0x000fe200078efcff */
[----:B0-----:R-:W-:Y:S01]  /*2100*/  ULEA UR40, UR5, UR40, 0x18 ;  /* 0x0000002805287291 */ /* 0x001fe2000f8ec03f */
[--C-:B------:R-:W-:Y:S01]  /*2110*/  SHF.R.S32.HI R39, RZ, 0x1f, R38.reuse ;  /* 0x0000001fff277819 */ /* 0x100fe20000011426 */
[----:B------:R-:W-:Y:S01]  /*2120*/  USHF.L.U32 UR5, UR6, 0x3, URZ ;  /* 0x0000000306057899 */ /* 0x000fe2000800063f */
[C-C-:B------:R-:W-:Y:S01]  /*2130*/  IMAD R46, R5.reuse, -0x10, -R38.reuse ;  /* 0xfffffff0052e7824 */ /* 0x140fe200078e0a26 */
[----:B------:R-:W-:Y:S01]  /*2140*/  UIADD3 UR6, UR40, 0x680, URZ ;  /* 0x0000068028067890 */ /* 0x000fe2000fffe03f */
[----:B------:R-:W-:Y:S01]  /*2150*/  IMAD.U32 R52, RZ, RZ, UR8 ;  /* 0x00000008ff347e24 */ /* 0x000fe2000f8e00ff */
[----:B------:R-:W-:Y:S01]  /*2160*/  UIADD3 UR7, UR40, 0x2d680, URZ ;  /* 0x0002d68028077890 */ /* 0x000fe2000fffe03f */
[----:B------:R-:W-:Y:S01]  /*2170*/  IMAD.WIDE R38, R5, 0x10, R38 ;  /* 0x0000001005267825 */ /* 0x000fe200078e0226 */
[----:B------:R-:W-:Y:S01]  /*2180*/  USHF.R.U32.HI UR6, URZ, 0x4, UR6 ;  /* 0x000000043f067899 */ /* 0x000fe20008011606 */
[-C--:B-1----:R-:W-:Y:S01]  /*2190*/  SHF.L.U32 R3, R3, R42.reuse, RZ ;  /* 0x0000002a03037219 */ /* 0x082fe200000006ff */
[----:B------:R-:W-:Y:S01]  /*21a0*/  USHF.R.U32.HI UR7, URZ, 0x4, UR7 ;  /* 0x000000043f077899 */ /* 0x000fe20008011607 */
[----:B------:R-:W-:Y:S01]  /*21b0*/  IMAD.MOV.U32 R5, RZ, RZ, 0x1 ;  /* 0x00000001ff057424 */ /* 0x000fe200078e00ff */
[----:B------:R-:W-:Y:S01]  /*21c0*/  UIADD3 UR45, UR40, 0x5b0, URZ ;  /* 0x000005b0282d7890 */ /* 0x000fe2000fffe03f */
[----:B------:R-:W-:Y:S01]  /*21d0*/  LOP3.LUT R45, RZ, R3, RZ, 0x33, !PT ;  /* 0x00000003ff2d7212 */ /* 0x000fe200078e33ff */
[----:B------:R-:W-:Y:S01]  /*21e0*/  ULOP3.LUT UR5, UR5, 0x8, URZ, 0xc0, !UPT ;  /* 0x0000000805057892 */ /* 0x000fe2000f8ec03f */
[----:B--2---:R-:W-:Y:S01]  /*21f0*/  IMAD R43, R4, -0x2, R43 ;  /* 0xfffffffe042b7824 */ /* 0x004fe200078e022b */
[----:B------:R-:W-:Y:S01]  /*2200*/  ULOP3.LUT UR6, UR6, 0x3fff, URZ, 0xc0, !UPT ;  /* 0x00003fff06067892 */ /* 0x000fe2000f8ec03f */
[----:B------:R-:W-:Y:S01]  /*2210*/  SHF.L.U32 R42, R5, R42, RZ ;  /* 0x0000002a052a7219 */ /* 0x000fe200000006ff */
[----:B------:R-:W-:Y:S01]  /*2220*/  ULOP3.LUT UR7, UR7, 0x3fff, URZ, 0xc0, !UPT ;  /* 0x00003fff07077892 */ /* 0x000fe2000f8ec03f */
[----:B------:R-:W-:Y:S01]  /*2230*/  SHF.R.S32.HI R41, RZ, 0x1f, R40 ;  /* 0x0000001fff297819 */ /* 0x000fe20000011428 */
[----:B------:R-:W-:Y:S01]  /*2240*/  VIADD R46, R46, UR9 ;  /* 0x000000092e2e7c36 */ /* 0x000fe20008000000 */
[----:B------:R-:W-:-:S02]  /*2250*/  UIADD3 UR41, -UR41, UR4, URZ ;  /* 0x0000000429297290 */ /* 0x000fc4000fffe13f */
[----:B------:R-:W-:Y:S02]  /*2260*/  ULEA UR48, UR12, UR45, 0x3 ;  /* 0x0000002d0c307291 */ /* 0x000fe4000f8e183f */
[----:B------:R-:W-:Y:S02]  /*2270*/  ULOP3.LUT UR47, UR5, 0x8, URZ, 0x3c, !UPT ;  /* 0x00000008052f7892 */ /* 0x000fe4000f8e3c3f */
[----:B------:R-:W-:Y:S02]  /*2280*/  ULOP3.LUT UR42, UR5, 0x18, URZ, 0x3c, !UPT ;  /* 0x00000018052a7892 */ /* 0x000fe4000f8e3c3f */
[----:B------:R-:W-:Y:S02]  /*2290*/  ULOP3.LUT UR43, UR6, 0x10000, URZ, 0xfc, !UPT ;  /* 0x00010000062b7892 */ /* 0x000fe4000f8efc3f */
[----:B------:R-:W-:-:S12]  /*22a0*/  ULOP3.LUT UR44, UR7, 0x10000, URZ, 0xfc, !UPT ;  /* 0x00010000072c7892 */ /* 0x000fd8000f8efc3f */
.L_x_61:
[----:B------:R-:W-:-:S04]  /*22b0*/  SHF.L.U32 R0, R52, 0x1f, RZ ;  /* 0x0000001f34007819 */ /* 0x000fc800000006ff */
[----:B0-----:R-:W0:Y:S02]  /*22c0*/  SYNCS.PHASECHK.TRANS64.TRYWAIT P0, [UR48+-0x8], R0 ;  /* 0xfffff800ff0075a7 */ /* 0x001e240008000170 */
[----:B0-234-:R-:W-:Y:S05]  /*22d0*/  @!P0 BRA `(.L_x_20) ;  /* 0x0000002400f08947 */ /* 0x01dfea0003800000 */
.L_x_80:
[----:B------:R-:W-:Y:S02]  /*22e0*/  ULDC UR4, c[0x0][0x28c] ;  /* 0x0000a30000047ab9 */ /* 0x000fe40000000800 */
[----:B------:R-:W-:-:S13]  /*22f0*/  ISETP.LT.AND P0, PT, RZ, UR4, PT ;  /* 0x00000004ff007c0c */ /* 0x000fda000bf01270 */
[----:B------:R-:W-:Y:S05]  /*2300*/  @P0 BRA `(.L_x_21) ;  /* 0x0000000000400947 */ /* 0x000fea0003800000 */
[----:B0-----:R-:W-:Y:S01]  /*2310*/  MOV R0, 0x0 ;  /* 0x0000000000007802 */ /* 0x001fe20000000f00 */
[----:B------:R-:W-:Y:S01]  /*2320*/  ULDC.64 UR4, c[0x4][0x68] ;  /* 0x01001a0000047ab9 */ /* 0x000fe20000000a00 */
[----:B------:R-:W-:Y:S01]  /*2330*/  ULDC.64 UR6, c[0x4][0x8] ;  /* 0x0100020000067ab9 */ /* 0x000fe20000000a00 */
[----:B------:R-:W-:Y:S01]  /*2340*/  IMAD.U32 R4, RZ, RZ, UR4 ;  /* 0x00000004ff047e24 */ /* 0x000fe2000f8e00ff */
[----:B------:R0:W1:Y:S01]  /*2350*/  LDC.64 R14, c[0x4][R0] ;  /* 0x01000000000e7b82 */ /* 0x0000620000000a00 */
[----:B------:R-:W-:Y:S01]  /*2360*/  IMAD.U32 R5, RZ, RZ, UR5 ;  /* 0x00000005ff057e24 */ /* 0x000fe2000f8e00ff */
[----:B------:R-:W-:Y:S01]  /*2370*/  ULDC.64 UR4, c[0x4][0x70] ;  /* 0x01001c0000047ab9 */ /* 0x000fe20000000a00 */
[----:B------:R-:W-:Y:S02]  /*2380*/  IMAD.U32 R10, RZ, RZ, UR6 ;  /* 0x00000006ff0a7e24 */ /* 0x000fe4000f8e00ff */
[----:B------:R-:W-:Y:S02]  /*2390*/  IMAD.U32 R6, RZ, RZ, UR4 ;  /* 0x00000004ff067e24 */ /* 0x000fe4000f8e00ff */
[----:B------:R-:W-:-:S02]  /*23a0*/  IMAD.U32 R7, RZ, RZ, UR5 ;  /* 0x00000005ff077e24 */ /* 0x000fc4000f8e00ff */
[----:B------:R-:W-:Y:S02]  /*23b0*/  IMAD.U32 R11, RZ, RZ, UR7 ;  /* 0x00000007ff0b7e24 */ /* 0x000fe4000f8e00ff */
[----:B------:R-:W-:Y:S02]  /*23c0*/  IMAD.MOV.U32 R8, RZ, RZ, 0x1e1 ;  /* 0x000001e1ff087424 */ /* 0x000fe400078e00ff */
[----:B------:R-:W-:Y:S02]  /*23d0*/  IMAD.MOV.U32 R12, RZ, RZ, 0x1 ;  /* 0x00000001ff0c7424 */ /* 0x000fe400078e00ff */
[----:B0-----:R-:W-:-:S07]  /*23e0*/  IMAD.MOV.U32 R13, RZ, RZ, RZ ;  /* 0x000000ffff0d7224 */ /* 0x001fce00078e00ff */
[----:B------:R-:W-:-:S07]  /*23f0*/  LEPC R20, `(.L_x_21) ;  /* 0x000000001014794e */ /* 0x000fce0000000000 */
[----:B-1---5:R-:W-:Y:S05]  /*2400*/  CALL.ABS.NOINC R14 ;  /* 0x000000000e007343 */ /* 0x022fea0003c00000 */
.L_x_21:
[----:B------:R-:W-:-:S13]  /*2410*/  ISETP.NE.AND P0, PT, R48, 0x3, PT ;  /* 0x000000033000780c */ /* 0x000fda0003f05270 */
[----:B------:R-:W-:Y:S05]  /*2420*/  @!P0 BRA `(.L_x_22) ;  /* 0x0000000000048947 */ /* 0x000fea0003800000 */
[----:B------:R-:W-:Y:S01]  /*2430*/  BPT.TRAP 0x1 ;  /* 0x000000040000795c */ /* 0x000fe20000300000 */
.L_x_22:
[----:B0-----:R-:W-:Y:S02]  /*2440*/  IMAD.U32 R0, RZ, RZ, UR39 ;  /* 0x00000027ff007e24 */ /* 0x001fe4000f8e00ff */
[----:B------:R-:W-:-:S03]  /*2450*/  IMAD.U32 R3, RZ, RZ, UR38 ;  /* 0x00000026ff037e24 */ /* 0x000fc6000f8e00ff */
[----:B------:R-:W-:Y:S02]  /*2460*/  LEA R0, R0, UR40, 0x3 ;  /* 0x0000002800007c11 */ /* 0x000fe4000f8e18ff */
[----:B------:R-:W-:-:S04]  /*2470*/  SHF.L.U32 R3, R3, 0x1f, RZ ;  /* 0x0000001f03037819 */ /* 0x000fc800000006ff */
[----:B------:R0:W1:Y:S01]  /*2480*/  SYNCS.PHASECHK.TRANS64.TRYWAIT P1, [R0+URZ], R3 ;  /* 0x00000003000075a7 */ /* 0x000062000802017f */
[----:B------:R-:W-:Y:S05]  /*2490*/  @!P0 BRA `(.L_x_23) ;  /* 0x0000000000048947 */ /* 0x000fea0003800000 */
[----:B------:R-:W-:Y:S01]  /*24a0*/  BPT.TRAP 0x1 ;  /* 0x000000040000795c */ /* 0x000fe20000300000 */
.L_x_23:
[----:B-1----:R-:W-:Y:S05]  /*24b0*/  @P1 BRA `(.L_x_24) ;  /* 0x0000000000081947 */ /* 0x002fea0003800000 */
[----:B------:R-:W1:Y:S02]  /*24c0*/  SYNCS.PHASECHK.TRANS64.TRYWAIT P1, [R0+URZ], R3 ;  /* 0x00000003000075a7 */ /* 0x000e64000802017f */
[----:B-1----:R-:W-:Y:S05]  /*24d0*/  @!P1 BRA `(.L_x_25) ;  /* 0x0000002400889947 */ /* 0x002fea0003800000 */
.L_x_24:
[----:B------:R-:W-:Y:S05]  /*24e0*/  WARPSYNC.ALL ;  /* 0x0000000000007948 */ /* 0x000fea0003800000 */
[----:B------:R-:W-:Y:S01]  /*24f0*/  ULEA UR4, UR39, UR43, 0x7 ;  /* 0x0000002b27047291 */ /* 0x000fe2000f8e383f */
[----:B------:R-:W-:Y:S01]  /*2500*/  WARPGROUP.ARRIVE ;  /* 0x00000000000079c5 */ /* 0x000fe20000000000 */
[----:B------:R-:W-:Y:S01]  /*2510*/  ULEA UR6, UR39, UR44, 0x5 ;  /* 0x0000002c27067291 */ /* 0x000fe2000f8e283f */
[----:B01----:R-:W-:Y:S01]  /*2520*/  IMAD.U32 R0, RZ, RZ, UR41 ;  /* 0x00000029ff007e24 */ /* 0x003fe2000f8e00ff */
[----:B------:R-:W-:Y:S01]  /*2530*/  UMOV UR5, 0xc0000010 ;  /* 0xc000001000057882 */ /* 0x000fe20000000000 */
[----:B------:R-:W-:-:S03]  /*2540*/  UMOV UR7, 0xc0000010 ;  /* 0xc000001000077882 */ /* 0x000fc60000000000 */
[----:B------:R-:W-:-:S03]  /*2550*/  ISETP.GE.AND P1, PT, R0, 0x1, PT ;  /* 0x000000010000780c */ /* 0x000fc60003f26270 */
[----:B------:R-:W-:Y:S03]  /*2560*/  IGMMA.64x16x32.S8.S8 R24, gdesc[UR4], RZ, !UPT, gsb0 ;  /* 0x00600000041879f1 */ /* 0x000fe6000c0410ff */
[----:B------:R-:W-:-:S07]  /*2570*/  WARPGROUP.DEPBAR.LE gsb0, 0x0 ;  /* 0x00008000000079c5 */ /* 0x000fce0000010000 */
[----:B------:R-:W-:Y:S05]  /*2580*/  @!P1 BRA `(.L_x_26) ;  /* 0x0000000000b89947 */ /* 0x000fea0003800000 */
[----:B------:R-:W-:Y:S01]  /*2590*/  UIADD3 UR4, UR39, 0x1, URZ ;  /* 0x0000000127047890 */ /* 0x000fe2000fffe03f */
[----:B------:R-:W-:Y:S02]  /*25a0*/  IMAD.U32 R0, RZ, RZ, UR41 ;  /* 0x00000029ff007e24 */ /* 0x000fe4000f8e00ff */
[----:B------:R-:W-:Y:S01]  /*25b0*/  IMAD.U32 R3, RZ, RZ, UR39 ;  /* 0x00000027ff037e24 */ /* 0x000fe2000f8e00ff */
[----:B------:R-:W-:-:S04]  /*25c0*/  UISETP.NE.AND UP0, UPT, UR4, 0x5a, UPT ;  /* 0x0000005a0400788c */ /* 0x000fc8000bf05270 */
[----:B------:R-:W-:Y:S02]  /*25d0*/  USEL UR5, URZ, 0x1, UP0 ;  /* 0x000000013f057887 */ /* 0x000fe40008000000 */
[----:B------:R-:W-:Y:S02]  /*25e0*/  USEL UR8, UR4, URZ, UP0 ;  /* 0x0000003f04087287 */ /* 0x000fe40008000000 */
[----:B------:R-:W-:-:S06]  /*25f0*/  ULOP3.LUT UR5, UR38, UR5, URZ, 0x3c, !UPT ;  /* 0x0000000526057292 */ /* 0x000fcc000f8e3c3f */
[----:B------:R-:W-:-:S07]  /*2600*/  IMAD.U32 R6, RZ, RZ, UR5 ;  /* 0x00000005ff067e24 */ /* 0x000fce000f8e00ff */
.L_x_33:
[----:B------:R-:W-:Y:S05]  /*2610*/  @!P0 BRA `(.L_x_27) ;  /* 0x0000000000048947 */ /* 0x000fea0003800000 */
[----:B------:R-:W-:Y:S01]  /*2620*/  BPT.TRAP 0x1 ;  /* 0x000000040000795c */ /* 0x000fe20000300000 */
.L_x_27:
[----:B------:R-:W-:Y:S01]  /*2630*/  ULEA UR4, UR8, UR40, 0x3 ;  /* 0x0000002808047291 */ /* 0x000fe2000f8e183f */
[----:B------:R-:W-:-:S08]  /*2640*/  SHF.L.U32 R4, R6, 0x1f, RZ ;  /* 0x0000001f06047819 */ /* 0x000fd000000006ff */
[----:B------:R0:W1:Y:S01]  /*2650*/  SYNCS.PHASECHK.TRANS64.TRYWAIT P1, [UR4], R4 ;  /* 0x00000004ff0075a7 */ /* 0x0000620008020144 */
[----:B------:R-:W-:Y:S05]  /*2660*/  @!P0 BRA `(.L_x_28) ;  /* 0x0000000000048947 */ /* 0x000fea0003800000 */
[----:B------:R-:W-:Y:S01]  /*2670*/  BPT.TRAP 0x1 ;  /* 0x000000040000795c */ /* 0x000fe20000300000 */
.L_x_28:
[----:B-1----:R-:W-:Y:S05]  /*2680*/  @P1 BRA `(.L_x_29) ;  /* 0x0000000000081947 */ /* 0x002fea0003800000 */
[----:B------:R-:W1:Y:S02]  /*2690*/  SYNCS.PHASECHK.TRANS64.TRYWAIT P1, [UR4], R4 ;  /* 0x00000004ff0075a7 */ /* 0x000e640008020144 */
[----:B-1----:R-:W-:Y:S05]  /*26a0*/  @!P1 BRA `(.L_x_30) ;  /* 0x0000002400289947 */ /* 0x002fea0003800000 */
.L_x_29:
[----:B------:R-:W-:Y:S01]  /*26b0*/  ULEA UR4, UR8, UR43, 0x7 ;  /* 0x0000002b08047291 */ /* 0x000fe2000f8e383f */
[----:B------:R-:W-:Y:S01]  /*26c0*/  WARPGROUP.ARRIVE ;  /* 0x00000000000079c5 */ /* 0x000fe20000000000 */
[----:B------:R-:W-:Y:S01]  /*26d0*/  ULEA UR6, UR8, UR44, 0x5 ;  /* 0x0000002c08067291 */ /* 0x000fe2000f8e283f */
[----:B------:R-:W-:Y:S01]  /*26e0*/  UMOV UR5, 0xc0000010 ;  /* 0xc000001000057882 */ /* 0x000fe20000000000 */
[----:B------:R-:W-:-:S07]  /*26f0*/  UMOV UR7, 0xc0000010 ;  /* 0xc000001000077882 */ /* 0x000fce0000000000 */
[----:B------:R-:W-:Y:S03]  /*2700*/  IGMMA.64x16x32.S8.S8 R24, gdesc[UR4], R24, gsb0 ;  /* 0x00600000041879f1 */ /* 0x000fe60008041018 */
[----:B------:R-:W-:Y:S02]  /*2710*/  WARPGROUP.DEPBAR.LE gsb0, 0x0 ;  /* 0x00008000000079c5 */ /* 0x000fe40000010000 */
[----:B------:R-:W-:Y:S05]  /*2720*/  @!P0 BRA `(.L_x_31) ;  /* 0x0000000000048947 */ /* 0x000fea0003800000 */
[----:B------:R-:W-:Y:S01]  /*2730*/  BPT.TRAP 0x1 ;  /* 0x000000040000795c */ /* 0x000fe20000300000 */
.L_x_31:
[----:B------:R-:W-:-:S13]  /*2740*/  ISETP.NE.AND P1, PT, R35, RZ, PT ;  /* 0x000000ff2300720c */ /* 0x000fda0003f25270 */
[----:B01----:R-:W-:-:S05]  /*2750*/  @P1 LEA R4, R3, UR40, 0x3 ;  /* 0x0000002803041c11 */ /* 0x003fca000f8e18ff */
[----:B------:R-:W-:-:S05]  /*2760*/  @P1 VIADD R5, R4, 0x2d0 ;  /* 0x000002d004051836 */ /* 0x000fca0000000000 */
[----:B------:R-:W-:-:S04]  /*2770*/  @P1 PRMT R5, R34, 0x654, R5 ;  /* 0x0000065422051816 */ /* 0x000fc80000000005 */
[----:B------:R0:W-:Y:S01]  /*2780*/  @P1 SYNCS.ARRIVE.TRANS64.RED.A1T0 RZ, [R5+URZ], RZ ;  /* 0x000000ff05ff19a7 */ /* 0x0001e2000810043f */
[----:B------:R-:W-:-:S13]  /*2790*/  ISETP.GT.U32.AND P1, PT, R18, 0x1, PT ;  /* 0x000000011200780c */ /* 0x000fda0003f24070 */
[----:B0-----:R-:W-:Y:S05]  /*27a0*/  @P1 BRA `(.L_x_32) ;  /* 0x0000000000041947 */ /* 0x001fea0003800000 */
[----:B------:R-:W-:Y:S01]  /*27b0*/  BPT.TRAP 0x1 ;  /* 0x000000040000795c */ /* 0x000fe20000300000 */
.L_x_32:
[----:B------:R-:W-:Y:S01]  /*27c0*/  UIADD3 UR8, UR8, 0x1, URZ ;  /* 0x0000000108087890 */ /* 0x000fe2000fffe03f */
[C---:B------:R-:W-:Y:S01]  /*27d0*/  ISETP.GT.AND P2, PT, R0.reuse, 0x1, PT ;  /* 0x000000010000780c */ /* 0x040fe20003f44270 */
[----:B------:R-:W-:Y:S02]  /*27e0*/  VIADD R3, R3, 0x1 ;  /* 0x0000000103037836 */ /* 0x000fe40000000000 */
[----:B------:R-:W-:Y:S01]  /*27f0*/  UISETP.NE.AND UP0, UPT, UR8, 0x5a, UPT ;  /* 0x0000005a0800788c */ /* 0x000fe2000bf05270 */
[----:B------:R-:W-:Y:S02]  /*2800*/  VIADD R0, R0, 0xffffffff ;  /* 0xffffffff00007836 */ /* 0x000fe40000000000 */
[C---:B------:R-:W-:Y:S01]  /*2810*/  ISETP.NE.AND P1, PT, R3.reuse, 0x5a, PT ;  /* 0x0000005a0300780c */ /* 0x040fe20003f25270 */
[----:B------:R-:W-:Y:S02]  /*2820*/  USEL UR4, URZ, 0x1, UP0 ;  /* 0x000000013f047887 */ /* 0x000fe40008000000 */
[----:B------:R-:W-:Y:S01]  /*2830*/  USEL UR8, UR8, URZ, UP0 ;  /* 0x0000003f08087287 */ /* 0x000fe20008000000 */
[----:B------:R-:W-:-:S03]  /*2840*/  SEL R3, R3, RZ, P1 ;  /* 0x000000ff03037207 */ /* 0x000fc60000800000 */
[----:B------:R-:W-:Y:S01]  /*2850*/  LOP3.LUT R6, R6, UR4, RZ, 0x3c, !PT ;  /* 0x0000000406067c12 */ /* 0x000fe2000f8e3cff */
[----:B------:R-:W-:Y:S07]  /*2860*/  @P2 BRA `(.L_x_33) ;  /* 0xfffffffc00682947 */ /* 0x000fee000383ffff */
.L_x_26:
[----:B------:R-:W0:Y:S01]  /*2870*/  LDC R0, c[0x0][0x28c] ;  /* 0x0000a300ff007b82 */ /* 0x000e220000000800 */
[----:B------:R-:W-:-:S04]  /*2880*/  IMAD.U32 R3, RZ, RZ, UR47 ;  /* 0x0000002fff037e24 */ /* 0x000fc8000f8e00ff */
[----:B------:R1:W-:Y:S01]  /*2890*/  SYNCS.ARRIVE.TRANS64.A1T0 RZ, [R3+UR45], RZ ;  /* 0x000000ff03ff79a7 */ /* 0x0003e2000810002d */
[----:B0-----:R-:W-:-:S13]  /*28a0*/  ISETP.GE.AND P1, PT, R0, 0x1, PT ;  /* 0x000000010000780c */ /* 0x001fda0003f26270 */
[----:B-1----:R-:W-:Y:S05]  /*28b0*/  @!P1 BRA `(.L_x_34) ;  /* 0x00000000004c9947 */ /* 0x002fea0003800000 */
[----:B------:R-:W-:Y:S05]  /*28c0*/  @!P0 BRA `(.L_x_35) ;  /* 0x0000000000048947 */ /* 0x000fea0003800000 */
[----:B------:R-:W-:Y:S01]  /*28d0*/  BPT.TRAP 0x1 ;  /* 0x000000040000795c */ /* 0x000fe20000300000 */
.L_x_35:
[----:B------:R-:W-:Y:S01]  /*28e0*/  ISETP.NE.AND P0, PT, R35, RZ, PT ;  /* 0x000000ff2300720c */ /* 0x000fe20003f05270 */
[----:B------:R-:W-:Y:S01]  /*28f0*/  BSSY B0, `(.L_x_36) ;  /* 0x000000d000007945 */ /* 0x000fe20003800000 */
[----:B------:R-:W-:-:S11]  /*2900*/  ISETP.GT.U32.AND P1, PT, R18, 0x1, PT ;  /* 0x000000011200780c */ /* 0x000fd60003f24070 */
[----:B------:R-:W-:Y:S05]  /*2910*/  @!P0 BRA `(.L_x_37) ;  /* 0x0000000000288947 */ /* 0x000fea0003800000 */
[----:B------:R-:W-:-:S04]  /*2920*/  UIADD3 UR6, UR39, UR41, URZ ;  /* 0x0000002927067290 */ /* 0x000fc8000fffe03f */
[----:B------:R-:W-:-:S04]  /*2930*/  USHF.R.U32.HI UR4, URZ, 0x1, UR6 ;  /* 0x000000013f047899 */ /* 0x000fc80008011606 */
[----:B------:R-:W-:-:S04]  /*2940*/  UIMAD.WIDE.U32 UR4, UR4, -0x49f49f49, URZ ;  /* 0xb60b60b7040478a5 */ /* 0x000fc8000f8e003f */
[----:B------:R-:W-:-:S04]  /*2950*/  USHF.R.U32.HI UR4, URZ, 0x5, UR5 ;  /* 0x000000053f047899 */ /* 0x000fc80008011605 */
[----:B------:R-:W-:-:S04]  /*2960*/  UIMAD UR6, UR4, -0x5a, UR6 ;  /* 0xffffffa6040678a4 */ /* 0x000fc8000f8e0206 */
[----:B------:R-:W-:-:S04]  /*2970*/  ULEA UR6, UR6, UR40, 0x3 ;  /* 0x0000002806067291 */ /* 0x000fc8000f8e183f */
[----:B------:R-:W-:-:S06]  /*2980*/  UIADD3 UR6, UR6, 0x2d0, URZ ;  /* 0x000002d006067890 */ /* 0x000fcc000fffe03f */
[----:B------:R-:W-:-:S05]  /*2990*/  IMAD.U32 R3, RZ, RZ, UR6 ;  /* 0x00000006ff037e24 */ /* 0x000fca000f8e00ff */
[----:B------:R-:W-:-:S04]  /*29a0*/  PRMT R0, R34, 0x654, R3 ;  /* 0x0000065422007816 */ /* 0x000fc80000000003 */
[----:B------:R0:W-:Y:S03]  /*29b0*/  SYNCS.ARRIVE.TRANS64.RED.A1T0 RZ, [R0+URZ], RZ ;  /* 0x000000ff00ff79a7 */ /* 0x0001e6000810043f */
.L_x_37:
[----:B------:R-:W-:Y:S05]  /*29c0*/  BSYNC B0 ;  /* 0x0000000000007941 */ /* 0x000fea0003800000 */
.L_x_36:
[----:B------:R-:W-:Y:S05]  /*29d0*/  @P1 BRA `(.L_x_34) ;  /* 0x0000000000041947 */ /* 0x000fea0003800000 */
[----:B------:R-:W-:Y:S01]  /*29e0*/  BPT.TRAP 0x1 ;  /* 0x000000040000795c */ /* 0x000fe20000300000 */
.L_x_34:
[----:B0-----:R-:W-:Y:S01]  /*29f0*/  SHF.L.U32 R0, R52, 0x1f, RZ ;  /* 0x0000001f34007819 */ /* 0x001fe200000006ff */
[----:B------:R-:W-:Y:S01]  /*2a00*/  UIADD3 UR39, UR39, UR46, URZ ;  /* 0x0000002e27277290 */ /* 0x000fe2000fffe03f */
[----:B------:R-:W-:Y:S01]  /*2a10*/  SHF.R.S32.HI R12, RZ, 0x1f, R2 ;  /* 0x0000001fff0c7819 */ /* 0x000fe20000011402 */
[----:B------:R-:W-:Y:S01]  /*2a20*/  UISETP.GE.U32.AND UP1, UPT, UR46, 0x5a, UPT ;  /* 0x0000005a2e00788c */ /* 0x000fe2000bf26070 */
[----:B------:R-:W0:Y:S01]  /*2a30*/  SYNCS.PHASECHK.TRANS64.TRYWAIT P0, [UR48+0x8], R0 ;  /* 0x00000800ff0075a7 */ /* 0x000e220008000170 */
[----:B------:R-:W-:Y:S01]  /*2a40*/  UISETP.GT.U32.AND UP0, UPT, UR39, 0x59, UPT ;  /* 0x000000592700788c */ /* 0x000fe2000bf04070 */
[----:B------:R-:W-:Y:S01]  /*2a50*/  IMAD.SHL.U32 R3, R32, 0x10, RZ ;  /* 0x0000001020037824 */ /* 0x000fe200078e00ff */
[----:B------:R-:W-:Y:S02]  /*2a60*/  USHF.R.U32.HI UR4, URZ, 0x1, UR39 ;  /* 0x000000013f047899 */ /* 0x000fe40008011627 */
[----:B------:R-:W-:Y:S02]  /*2a70*/  UISETP.LT.U32.AND UP0, UPT, UR46, 0x5a, UP0 ;  /* 0x0000005a2e00788c */ /* 0x000fe40008701070 */
[----:B------:R-:W-:-:S02]  /*2a80*/  UIMAD.WIDE.U32 UR4, UR4, -0x49f49f49, URZ ;  /* 0xb60b60b7040478a5 */ /* 0x000fc4000f8e003f */
[----:B------:R-:W-:Y:S02]  /*2a90*/  USEL UR6, URZ, 0x1, !UP0 ;  /* 0x000000013f067887 */ /* 0x000fe4000c000000 */
[----:B------:R-:W-:Y:S02]  /*2aa0*/  USHF.R.U32.HI UR4, URZ, 0x5, UR5 ;  /* 0x000000053f047899 */ /* 0x000fe40008011605 */
[----:B------:R-:W-:Y:S02]  /*2ab0*/  ULOP3.LUT UR38, UR38, UR6, URZ, 0x3c, !UPT ;  /* 0x0000000626267292 */ /* 0x000fe4000f8e3c3f */
[----:B------:R-:W-:Y:S02]  /*2ac0*/  UIMAD UR39, UR4, -0x5a, UR39 ;  /* 0xffffffa6042778a4 */ /* 0x000fe4000f8e0227 */
[----:B------:R-:W-:Y:S01]  /*2ad0*/  @UP1 ULOP3.LUT UR38, UR38, 0x1, UR4, 0x78, !UPT ;  /* 0x0000000126261892 */ /* 0x000fe2000f8e7804 */
[----:B0-----:R-:W-:Y:S11]  /*2ae0*/  @!P0 BRA `(.L_x_38) ;  /* 0x0000002000308947 */ /* 0x001ff60003800000 */
.L_x_81:
[----:B0-----:R-:W-:Y:S01]  /*2af0*/  IMAD.SHL.U32 R0, R33, 0x40, RZ ;  /* 0x0000004021007824 */ /* 0x001fe200078e00ff */
[----:B------:R-:W-:Y:S01]  /*2b00*/  ULDC UR6, c[0x0][0x284] ;  /* 0x0000a10000067ab9 */ /* 0x000fe20000000800 */
[----:B------:R-:W-:Y:S01]  /*2b10*/  ULDC.64 UR4, c[0x0][0x5d0] ;  /* 0x0001740000047ab9 */ /* 0x000fe20000000a00 */
[----:B------:R-:W-:Y:S01]  /*2b20*/  SHF.R.S32.HI R13, RZ, 0x1f, R3 ;  /* 0x0000001fff0d7819 */ /* 0x000fe20000011403 */
[----:B------:R-:W-:Y:S01]  /*2b30*/  IMAD R7, R12, UR4, RZ ;  /* 0x000000040c077c24 */ /* 0x000fe2000f8e02ff */
[----:B------:R-:W-:Y:S01]  /*2b40*/  ISETP.GE.AND P0, PT, R0, UR6, PT ;  /* 0x0000000600007c0c */ /* 0x000fe2000bf06270 */
[C---:B------:R-:W-:Y:S01]  /*2b50*/  IMAD.WIDE.U32 R4, R2.reuse, UR4, R40 ;  /* 0x0000000402047c25 */ /* 0x040fe2000f8e0028 */
[----:B------:R-:W-:Y:S02]  /*2b60*/  ULDC UR4, c[0x0][0x288] ;  /* 0x0000a20000047ab9 */ /* 0x000fe40000000800 */
[C---:B------:R-:W-:Y:S01]  /*2b70*/  ISETP.GE.OR P0, PT, R3.reuse, UR4, P0 ;  /* 0x0000000403007c0c */ /* 0x040fe20008706670 */
[----:B------:R-:W-:Y:S01]  /*2b80*/  IMAD R7, R2, UR5, R7 ;  /* 0x0000000502077c24 */ /* 0x000fe2000f8e0207 */
[----:B------:R-:W-:-:S04]  /*2b90*/  IADD3 R6, P1, R3, R4, RZ ;  /* 0x0000000403067210 */ /* 0x000fc80007f3e0ff */
[----:B------:R-:W-:-:S07]  /*2ba0*/  IADD3.X R7, R13, R5, R7, P1, !PT ;  /* 0x000000050d077210 */ /* 0x000fce0000ffe407 */
[----:B------:R-:W-:Y:S05]  /*2bb0*/  @P0 BRA `(.L_x_39) ;  /* 0x0000000800380947 */ /* 0x000fea0003800000 */
[----:B------:R-:W0:Y:S01]  /*2bc0*/  LDC.64 R14, c[0x0][0x5c8] ;  /* 0x00017200ff0e7b82 */ /* 0x000e220000000a00 */
[----:B------:R-:W-:Y:S01]  /*2bd0*/  IMAD.WIDE R4, R33, 0x40, R38 ;  /* 0x0000004021047825 */ /* 0x000fe200078e0226 */
[----:B------:R-:W-:Y:S01]  /*2be0*/  ULDC.64 UR4, c[0x0][0x5c0] ;  /* 0x0001700000047ab9 */ /* 0x000fe20000000a00 */
[----:B------:R-:W-:Y:S02]  /*2bf0*/  BSSY B0, `(.L_x_39) ;  /* 0x000008a000007945 */ /* 0x000fe40003800000 */
[-C--:B0-----:R-:W-:Y:S02]  /*2c00*/  IMAD R0, R5, R14.reuse, RZ ;  /* 0x0000000e05007224 */ /* 0x081fe400078e02ff */
[----:B------:R-:W-:-:S04]  /*2c10*/  IMAD.WIDE.U32 R6, R4, R14, R6 ;  /* 0x0000000e04067225 */ /* 0x000fc800078e0006 */
[----:B------:R-:W-:Y:S01]  /*2c20*/  IMAD R9, R4, R15, R0 ;  /* 0x0000000f04097224 */ /* 0x000fe200078e0200 */
[----:B------:R-:W-:-:S03]  /*2c30*/  IADD3 R8, P0, R6, UR4, RZ ;  /* 0x0000000406087c10 */ /* 0x000fc6000ff1e0ff */
[----:B------:R-:W-:Y:S01]  /*2c40*/  IMAD.IADD R9, R7, 0x1, R9 ;  /* 0x0000000107097824 */ /* 0x000fe200078e0209 */
[----:B------:R-:W-:-:S04]  /*2c50*/  LEA R10, P1, R14, R8, 0x3 ;  /* 0x000000080e0a7211 */ /* 0x000fc800078218ff */
[----:B------:R-:W-:Y:S02]  /*2c60*/  IADD3.X R9, R9, UR5, RZ, P0, !PT ;  /* 0x0000000509097c10 */ /* 0x000fe400087fe4ff */
[----:B-----5:R-:W-:Y:S02]  /*2c70*/  ISETP.NE.AND P0, PT, R37, RZ, PT ;  /* 0x000000ff2500720c */ /* 0x020fe40003f05270 */
[----:B------:R-:W-:Y:S01]  /*2c80*/  LEA.HI.X R11, R14, R9, R15, 0x3, P1 ;  /* 0x000000090e0b7211 */ /* 0x000fe200008f1c0f */
[----:B------:R-:W-:-:S10]  /*2c90*/  IMAD.IADD R14, R43, 0x1, -R3 ;  /* 0x000000012b0e7824 */ /* 0x000fd400078e0a03 */
[----:B------:R-:W-:Y:S05]  /*2ca0*/  @!P0 BRA `(.L_x_40) ;  /* 0x0000000400888947 */ /* 0x000fea0003800000 */
[----:B------:R-:W0:Y:S01]  /*2cb0*/  LDC.64 R20, c[0x0][0x5b0] ;  /* 0x00016c00ff147b82 */ /* 0x000e220000000a00 */
[----:B------:R-:W-:Y:S01]  /*2cc0*/  ULDC.64 UR4, c[0x0][0x5b8] ;  /* 0x00016e0000047ab9 */ /* 0x000fe20000000a00 */
[----:B------:R-:W-:Y:S01]  /*2cd0*/  IMAD R33, R33, -0x40, R46 ;  /* 0xffffffc021217824 */ /* 0x000fe200078e022e */
[----:B------:R-:W-:Y:S01]  /*2ce0*/  BSSY B1, `(.L_x_41) ;  /* 0x0000010000017945 */ /* 0x000fe20003800000 */
[----:B------:R-:W-:-:S03]  /*2cf0*/  IMAD.WIDE.U32 R6, R2, UR4, R40 ;  /* 0x0000000402067c25 */ /* 0x000fc6000f8e0028 */
[----:B------:R-:W-:Y:S01]  /*2d00*/  ISETP.GE.AND P1, PT, R33, 0x1, PT ;  /* 0x000000012100780c */ /* 0x000fe20003f26270 */
[----:B------:R-:W1:Y:S01]  /*2d10*/  LDC.64 R50, c[0x0][0x5a8] ;  /* 0x00016a00ff327b82 */ /* 0x000e620000000a00 */
[----:B------:R-:W-:Y:S01]  /*2d20*/  IMAD R15, R12, UR4, RZ ;  /* 0x000000040c0f7c24 */ /* 0x000fe2000f8e02ff */
[----:B------:R-:W-:Y:S02]  /*2d30*/  IADD3 R6, P0, R3, R6, RZ ;  /* 0x0000000603067210 */ /* 0x000fe40007f1e0ff */
[----:B------:R-:W-:Y:S01]  /*2d40*/  ISETP.LT.OR P5, PT, R14, 0x1, !P1 ;  /* 0x000000010e00780c */ /* 0x000fe20004fa1670 */
[----:B------:R-:W-:-:S05]  /*2d50*/  IMAD R15, R2, UR5, R15 ;  /* 0x00000005020f7c24 */ /* 0x000fca000f8e020f */
[----:B------:R-:W-:Y:S01]  /*2d60*/  IADD3.X R7, R13, R7, R15, P0, !PT ;  /* 0x000000070d077210 */ /* 0x000fe200007fe40f */
[-C--:B0-----:R-:W-:Y:S02]  /*2d70*/  IMAD R0, R5, R20.reuse, RZ ;  /* 0x0000001405007224 */ /* 0x081fe400078e02ff */
[----:B------:R-:W-:-:S04]  /*2d80*/  IMAD.WIDE.U32 R2, R4, R20, R6 ;  /* 0x0000001404027225 */ /* 0x000fc800078e0006 */
[----:B------:R-:W-:Y:S01]  /*2d90*/  IMAD R49, R4, R21, R0 ;  /* 0x0000001504317224 */ /* 0x000fe200078e0200 */
[----:B-1----:R-:W-:-:S04]  /*2da0*/  IADD3 R12, P0, R2, R50, RZ ;  /* 0x00000032020c7210 */ /* 0x002fc80007f1e0ff */
[----:B------:R-:W-:Y:S01]  /*2db0*/  IADD3.X R13, R51, R3, R49, P0, !PT ;  /* 0x00000003330d7210 */ /* 0x000fe200007fe431 */
[----:B------:R-:W-:Y:S08]  /*2dc0*/  @P5 BRA `(.L_x_42) ;  /* 0x0000000000045947 */ /* 0x000ff00003800000 */
[----:B------:R0:W5:Y:S02]  /*2dd0*/  LDG.E.U8 R47, desc[UR36][R12.64] ;  /* 0x000000240c2f7981 */ /* 0x000164000c1e1100 */
.L_x_42:
[----:B------:R-:W-:Y:S05]  /*2de0*/  BSYNC B1 ;  /* 0x0000000000017941 */ /* 0x000fea0003800000 */
.L_x_41:
[----:B-----5:R-:W-:Y:S01]  /*2df0*/  LOP3.LUT R0, R47, 0xffff, RZ, 0xc0, !PT ;  /* 0x0000ffff2f007812 */ /* 0x020fe200078ec0ff */
[C---:B------:R-:W-:Y:S01]  /*2e00*/  IMAD.SHL.U32 R2, R20.reuse, 0x8, RZ ;  /* 0x0000000814027824 */ /* 0x040fe200078e00ff */
[----:B------:R-:W-:Y:S01]  /*2e10*/  SHF.L.U64.HI R3, R20, 0x3, R21 ;  /* 0x0000000314037819 */ /* 0x000fe20000010215 */
[----:B------:R-:W-:Y:S01]  /*2e20*/  BSSY B1, `(.L_x_43) ;  /* 0x000000f000017945 */ /* 0x000fe20003800000 */
[----:B------:R-:W-:Y:S01]  /*2e30*/  PRMT R0, R0, 0x8880, RZ ;  /* 0x0000888000007816 */ /* 0x000fe200000000ff */
[----:B------:R-:W-:Y:S01]  /*2e40*/  IMAD R32, R32, -0x10, R43 ;  /* 0xfffffff020207824 */ /* 0x000fe200078e022b */
[----:B------:R-:W-:Y:S01]  /*2e50*/  ISETP.LT.OR P2, PT, R14, 0x2, !P1 ;  /* 0x000000020e00780c */ /* 0x000fe20004f41670 */
[----:B------:R-:W-:Y:S01]  /*2e60*/  IMAD.WIDE.U32 R4, R4, R20, R2 ;  /* 0x0000001404047225 */ /* 0x000fe200078e0002 */
[----:B------:R-:W-:-:S03]  /*2e70*/  ISETP.GE.AND P0, PT, R33, 0x9, PT ;  /* 0x000000092100780c */ /* 0x000fc60003f06270 */
[----:B------:R-:W-:Y:S01]  /*2e80*/  IMAD R15, R0, R37, RZ ;  /* 0x00000025000f7224 */ /* 0x000fe200078e02ff */
[----:B------:R-:W-:Y:S01]  /*2e90*/  IADD3 R2, P3, P4, R6, R50, R4 ;  /* 0x0000003206027210 */ /* 0x000fe20007c7e004 */
[----:B------:R-:W-:Y:S02]  /*2ea0*/  IMAD.IADD R4, R49, 0x1, R5 ;  /* 0x0000000131047824 */ /* 0x000fe400078e0205 */
[----:B------:R-:W-:-:S05]  /*2eb0*/  @!P5 IMAD R21, R24, R36, R15 ;  /* 0x000000241815d224 */ /* 0x000fca00078e020f */
[----:B------:R1:W-:Y:S01]  /*2ec0*/  @!P5 STG.E.U8 desc[UR36][R8.64], R21 ;  /* 0x000000150800d986 */ /* 0x0003e2000c101124 */
[----:B------:R-:W-:Y:S05]  /*2ed0*/  @P2 BRA `(.L_x_44) ;  /* 0x00000000000c2947 */ /* 0x000fea0003800000 */
[----:B------:R-:W2:Y:S02]  /*2ee0*/  LDG.E.U8 R47, desc[UR36][R12.64+0x1] ;  /* 0x000001240c2f7981 */ /* 0x000ea4000c1e1100 */
[----:B--2---:R-:W-:-:S05]  /*2ef0*/  PRMT R0, R47, 0x8880, RZ ;  /* 0x000088802f007816 */ /* 0x004fca00000000ff */
[----:B------:R-:W-:-:S07]  /*2f00*/  IMAD R15, R0, R37, RZ ;  /* 0x00000025000f7224 */ /* 0x000fce00078e02ff */
.L_x_44:
[----:B------:R-:W-:Y:S05]  /*2f10*/  BSYNC B1 ;  /* 0x0000000000017941 */ /* 0x000fea0003800000 */
.L_x_43:
[C---:B------:R-:W-:Y:S01]  /*2f20*/  ISETP.LT.OR P5, PT, R32.reuse, 0x1, !P0 ;  /* 0x000000012000780c */ /* 0x040fe200047a1670 */
[----:B------:R-:W-:Y:S01]  /*2f30*/  @!P2 IMAD R25, R25, R36, R15 ;  /* 0x000000241919a224 */ /* 0x000fe200078e020f */
[----:B------:R-:W-:Y:S01]  /*2f40*/  BSSY B1, `(.L_x_45) ;  /* 0x000000b000017945 */ /* 0x000fe20003800000 */
[----:B------:R-:W-:Y:S02]  /*2f50*/  IADD3.X R3, R7, R51, R4, P3, P4 ;  /* 0x0000003307037210 */ /* 0x000fe40001fe8404 */
[----:B------:R-:W-:Y:S01]  /*2f60*/  ISETP.LT.OR P4, PT, R32, 0x2, !P0 ;  /* 0x000000022000780c */ /* 0x000fe20004781670 */
[----:B------:R2:W-:Y:S01]  /*2f70*/  @!P2 STG.E.U8 desc[UR36][R8.64+0x1], R25 ;  /* 0x000001190800a986 */ /* 0x0005e2000c101124 */
[----:B------:R-:W-:Y:S02]  /*2f80*/  ISETP.LT.OR P2, PT, R14, 0x9, !P1 ;  /* 0x000000090e00780c */ /* 0x000fe40004f41670 */
[----:B------:R-:W-:Y:S02]  /*2f90*/  ISETP.LT.OR P3, PT, R32, 0x9, !P0 ;  /* 0x000000092000780c */ /* 0x000fe40004761670 */
[----:B------:R-:W-:-:S02]  /*2fa0*/  ISETP.LT.OR P1, PT, R14, 0xa, !P1 ;  /* 0x0000000a0e00780c */ /* 0x000fc40004f21670 */
[----:B------:R-:W-:Y:S11]  /*2fb0*/  @P5 BRA `(.L_x_46) ;  /* 0x00000000000c5947 */ /* 0x000ff60003800000 */
[----:B------:R-:W3:Y:S02]  /*2fc0*/  LDG.E.U8 R47, desc[UR36][R2.64] ;  /* 0x00000024022f7981 */ /* 0x000ee4000c1e1100 */
[----:B---3--:R-:W-:-:S05]  /*2fd0*/  PRMT R0, R47, 0x8880, RZ ;  /* 0x000088802f007816 */ /* 0x008fca00000000ff */
[----:B------:R-:W-:-:S07]  /*2fe0*/  IMAD R15, R0, R37, RZ ;  /* 0x00000025000f7224 */ /* 0x000fce00078e02ff */
.L_x_46:
[----:B------:R-:W-:Y:S05]  /*2ff0*/  BSYNC B1 ;  /* 0x0000000000017941 */ /* 0x000fea0003800000 */
.L_x_45:
[----:B------:R-:W-:Y:S01]  /*3000*/  @!P5 IMAD R5, R26, R36, R15 ;  /* 0x000000241a05d224 */ /* 0x000fe200078e020f */
[----:B------:R-:W-:Y:S04]  /*3010*/  BSSY B1, `(.L_x_47) ;  /* 0x0000006000017945 */ /* 0x000fe80003800000 */
[----:B------:R3:W-:Y:S01]  /*3020*/  @!P5 STG.E.U8 desc[UR36][R10.64], R5 ;  /* 0x000000050a00d986 */ /* 0x0007e2000c101124 */
[----:B------:R-:W-:Y:S05]  /*3030*/  @P4 BRA `(.L_x_48) ;  /* 0x00000000000c4947 */ /* 0x000fea0003800000 */
[----:B------:R-:W4:Y:S02]  /*3040*/  LDG.E.U8 R47, desc[UR36][R2.64+0x1] ;  /* 0x00000124022f7981 */ /* 0x000f24000c1e1100 */
[----:B----4-:R-:W-:-:S05]  /*3050*/  PRMT R0, R47, 0x8880, RZ ;  /* 0x000088802f007816 */ /* 0x010fca00000000ff */
[----:B------:R-:W-:-:S07]  /*3060*/  IMAD R15, R0, R37, RZ ;  /* 0x00000025000f7224 */ /* 0x000fce00078e02ff */
.L_x_48:
[----:B------:R-:W-:Y:S05]  /*3070*/  BSYNC B1 ;  /* 0x0000000000017941 */ /* 0x000fea0003800000 */
.L_x_47:
[----:B------:R-:W-:Y:S01]  /*3080*/  @!P4 IMAD R27, R27, R36, R15 ;  /* 0x000000241b1bc224 */ /* 0x000fe200078e020f */
[----:B------:R-:W-:Y:S04]  /*3090*/  BSSY B1, `(.L_x_49) ;  /* 0x0000006000017945 */ /* 0x000fe80003800000 */
[----:B------:R4:W-:Y:S01]  /*30a0*/  @!P4 STG.E.U8 desc[UR36][R10.64+0x1], R27 ;  /* 0x0000011b0a00c986 */ /* 0x0009e2000c101124 */
[----:B------:R-:W-:Y:S05]  /*30b0*/  @P2 BRA `(.L_x_50) ;  /* 0x00000000000c2947 */ /* 0x000fea0003800000 */
[----:B------:R-:W5:Y:S02]  /*30c0*/  LDG.E.U8 R47, desc[UR36][R12.64+0x8] ;  /* 0x000008240c2f7981 */ /* 0x000f64000c1e1100 */
[----:B-----5:R-:W-:-:S05]  /*30d0*/  PRMT R0, R47, 0x8880, RZ ;  /* 0x000088802f007816 */ /* 0x020fca00000000ff */
[----:B------:R-:W-:-:S07]  /*30e0*/  IMAD R15, R0, R37, RZ ;  /* 0x00000025000f7224 */ /* 0x000fce00078e02ff */
.L_x_50:
[----:B------:R-:W-:Y:S05]  /*30f0*/  BSYNC B1 ;  /* 0x0000000000017941 */ /* 0x000fea0003800000 */
.L_x_49:
[----:B---3--:R-:W-:Y:S01]  /*3100*/  @!P2 IMAD R5, R28, R36, R15 ;  /* 0x000000241c05a224 */ /* 0x008fe200078e020f */
[----:B------:R-:W-:Y:S04]  /*3110*/  BSSY B1, `(.L_x_51) ;  /* 0x0000006000017945 */ /* 0x000fe80003800000 */
[----:B------:R3:W-:Y:S01]  /*3120*/  @!P2 STG.E.U8 desc[UR36][R8.64+0x8], R5 ;  /* 0x000008050800a986 */ /* 0x0007e2000c101124 */
[----:B------:R-:W-:Y:S05]  /*3130*/  @P1 BRA `(.L_x_52) ;  /* 0x00000000000c1947 */ /* 0x000fea0003800000 */
[----:B------:R-:W5:Y:S02]  /*3140*/  LDG.E.U8 R47, desc[UR36][R12.64+0x9] ;  /* 0x000009240c2f7981 */ /* 0x000f64000c1e1100 */
[----:B-----5:R-:W-:-:S05]  /*3150*/  PRMT R0, R47, 0x8880, RZ ;  /* 0x000088802f007816 */ /* 0x020fca00000000ff */
[----:B------:R-:W-:-:S07]  /*3160*/  IMAD R15, R0, R37, RZ ;  /* 0x00000025000f7224 */ /* 0x000fce00078e02ff */
.L_x_52:
[----:B------:R-:W-:Y:S05]  /*3170*/  BSYNC B1 ;  /* 0x0000000000017941 */ /* 0x000fea0003800000 */
.L_x_51:
[----:B------:R-:W-:Y:S01]  /*3180*/  @!P1 IMAD R29, R29, R36, R15 ;  /* 0x000000241d1d9224 */ /* 0x000fe200078e020f */
[----:B------:R-:W-:Y:S04]  /*3190*/  BSSY B1, `(.L_x_53) ;  /* 0x0000006000017945 */ /* 0x000fe80003800000 */
[----:B------:R0:W-:Y:S01]  /*31a0*/  @!P1 STG.E.U8 desc[UR36][R8.64+0x9], R29 ;  /* 0x0000091d08009986 */ /* 0x0001e2000c101124 */
[----:B------:R-:W-:Y:S05]  /*31b0*/  @P3 BRA `(.L_x_54) ;  /* 0x00000000000c3947 */ /* 0x000fea0003800000 */
[----:B------:R-:W5:Y:S02]  /*31c0*/  LDG.E.U8 R47, desc[UR36][R2.64+0x8] ;  /* 0x00000824022f7981 */ /* 0x000f64000c1e1100 */
[----:B-----5:R-:W-:-:S05]  /*31d0*/  PRMT R0, R47, 0x8880, RZ ;  /* 0x000088802f007816 */ /* 0x020fca00000000ff */
[----:B------:R-:W-:-:S07]  /*31e0*/  IMAD R15, R0, R37, RZ ;  /* 0x00000025000f7224 */ /* 0x000fce00078e02ff */
.L_x_54:
[----:B------:R-:W-:Y:S05]  /*31f0*/  BSYNC B1 ;  /* 0x0000000000017941 */ /* 0x000fea0003800000 */
.L_x_53:
[----:B---3--:R-:W-:Y:S01]  /*3200*/  @!P3 IMAD R5, R30, R36, R15 ;  /* 0x000000241e05b224 */ /* 0x008fe200078e020f */
[----:B------:R-:W-:Y:S01]  /*3210*/  ISETP.LT.OR P0, PT, R14, 0xa, !P0 ;  /* 0x0000000a0e00780c */ /* 0x000fe20004701670 */
[----:B------:R-:W-:Y:S03]  /*3220*/  BSSY B1, `(.L_x_55) ;  /* 0x0000006000017945 */ /* 0x000fe60003800000 */
[----:B------:R3:W-:Y:S09]  /*3230*/  @!P3 STG.E.U8 desc[UR36][R10.64+0x8], R5 ;  /* 0x000008050a00b986 */ /* 0x0007f2000c101124 */
[----:B------:R-:W-:Y:S05]  /*3240*/  @P0 BRA `(.L_x_56) ;  /* 0x00000000000c0947 */ /* 0x000fea0003800000 */
[----:B------:R-:W5:Y:S02]  /*3250*/  LDG.E.U8 R47, desc[UR36][R2.64+0x9] ;  /* 0x00000924022f7981 */ /* 0x000f64000c1e1100 */
[----:B-----5:R-:W-:-:S05]  /*3260*/  PRMT R0, R47, 0x8880, RZ ;  /* 0x000088802f007816 */ /* 0x020fca00000000ff */
[----:B------:R-:W-:-:S07]  /*3270*/  IMAD R15, R0, R37, RZ ;  /* 0x00000025000f7224 */ /* 0x000fce00078e02ff */
.L_x_56:
[----:B------:R-:W-:Y:S05]  /*3280*/  BSYNC B1 ;  /* 0x0000000000017941 */ /* 0x000fea0003800000 */
.L_x_55:
[----:B------:R-:W-:Y:S01]  /*3290*/  IMAD R15, R31, R36, R15 ;  /* 0x000000241f0f7224 */ /* 0x000fe200078e020f */
[----:B------:R-:W-:Y:S06]  /*32a0*/  @P0 BRA `(.L_x_57) ;  /* 0x0000000000780947 */ /* 0x000fec0003800000 */
[----:B------:R0:W-:Y:S01]  /*32b0*/  STG.E.U8 desc[UR36][R10.64+0x9], R15 ;  /* 0x0000090f0a007986 */ /* 0x0001e2000c101124 */
[----:B------:R-:W-:Y:S05]  /*32c0*/  BRA `(.L_x_57) ;  /* 0x0000000000707947 */ /* 0x000fea0003800000 */
.L_x_40:
[----:B------:R-:W-:Y:S02]  /*32d0*/  IMAD R33, R33, -0x40, R46 ;  /* 0xffffffc021217824 */ /* 0x000fe400078e022e */
[----:B------:R-:W-:-:S03]  /*32e0*/  IMAD R32, R32, -0x10, R43 ;  /* 0xfffffff020207824 */ /* 0x000fc600078e022b */
[C---:B------:R-:W-:Y:S02]  /*32f0*/  ISETP.GE.AND P1, PT, R33.reuse, 0x1, PT ;  /* 0x000000012100780c */ /* 0x040fe40003f26270 */
[----:B------:R-:W-:Y:S02]  /*3300*/  ISETP.GE.AND P0, PT, R33, 0x9, PT ;  /* 0x000000092100780c */ /* 0x000fe40003f06270 */
[C---:B------:R-:W-:Y:S02]  /*3310*/  ISETP.LT.OR P3, PT, R14.reuse, 0x1, !P1 ;  /* 0x000000010e00780c */ /* 0x040fe40004f61670 */
[----:B------:R-:W-:Y:S02]  /*3320*/  ISETP.LT.OR P5, PT, R14, 0x2, !P1 ;  /* 0x000000020e00780c */ /* 0x000fe40004fa1670 */
[C---:B------:R-:W-:Y:S02]  /*3330*/  ISETP.LT.OR P2, PT, R32.reuse, 0x1, !P0 ;  /* 0x000000012000780c */ /* 0x040fe40004741670 */
[----:B------:R-:W-:-:S07]  /*3340*/  ISETP.LT.OR P4, PT, R32, 0x2, !P0 ;  /* 0x000000022000780c */ /* 0x000fce0004781670 */
[-C--:B------:R-:W-:Y:S02]  /*3350*/  @!P3 IMAD R3, R24, R36.reuse, RZ ;  /* 0x000000241803b224 */ /* 0x080fe400078e02ff */
[-C--:B------:R-:W-:Y:S02]  /*3360*/  @!P5 IMAD R25, R25, R36.reuse, RZ ;  /* 0x000000241919d224 */ /* 0x080fe400078e02ff */
[-C--:B------:R-:W-:Y:S01]  /*3370*/  @!P2 IMAD R5, R26, R36.reuse, RZ ;  /* 0x000000241a05a224 */ /* 0x080fe200078e02ff */
[----:B------:R0:W-:Y:S01]  /*3380*/  @!P3 STG.E.U8 desc[UR36][R8.64], R3 ;  /* 0x000000030800b986 */ /* 0x0001e2000c101124 */
[C---:B------:R-:W-:Y:S01]  /*3390*/  ISETP.LT.OR P3, PT, R14.reuse, 0x9, !P1 ;  /* 0x000000090e00780c */ /* 0x040fe20004f61670 */
[----:B------:R-:W-:Y:S01]  /*33a0*/  @!P4 IMAD R27, R27, R36, RZ ;  /* 0x000000241b1bc224 */ /* 0x000fe200078e02ff */
[C---:B------:R-:W-:Y:S01]  /*33b0*/  ISETP.LT.OR P1, PT, R14.reuse, 0xa, !P1 ;  /* 0x0000000a0e00780c */ /* 0x040fe20004f21670 */
[----:B------:R0:W-:Y:S01]  /*33c0*/  @!P5 STG.E.U8 desc[UR36][R8.64+0x1], R25 ;  /* 0x000001190800d986 */ /* 0x0001e2000c101124 */
[----:B------:R-:W-:-:S02]  /*33d0*/  ISETP.LT.OR P5, PT, R14, 0x9, !P0 ;  /* 0x000000090e00780c */ /* 0x000fc400047a1670 */
[----:B------:R-:W-:Y:S01]  /*33e0*/  ISETP.LT.OR P0, PT, R14, 0xa, !P0 ;  /* 0x0000000a0e00780c */ /* 0x000fe20004701670 */
[----:B------:R0:W-:Y:S04]  /*33f0*/  @!P2 STG.E.U8 desc[UR36][R10.64], R5 ;  /* 0x000000050a00a986 */ /* 0x0001e8000c101124 */
[----:B------:R0:W-:Y:S02]  /*3400*/  @!P4 STG.E.U8 desc[UR36][R10.64+0x1], R27 ;  /* 0x0000011b0a00c986 */ /* 0x0001e4000c101124 */
[-C--:B------:R-:W-:Y:S02]  /*3410*/  @!P3 IMAD R7, R28, R36.reuse, RZ ;  /* 0x000000241c07b224 */ /* 0x080fe400078e02ff */
[-C--:B------:R-:W-:Y:S02]  /*3420*/  @!P1 IMAD R29, R29, R36.reuse, RZ ;  /* 0x000000241d1d9224 */ /* 0x080fe400078e02ff */
[-C--:B------:R-:W-:Y:S01]  /*3430*/  @!P5 IMAD R13, R30, R36.reuse, RZ ;  /* 0x000000241e0dd224 */ /* 0x080fe200078e02ff */
[----:B------:R0:W-:Y:S01]  /*3440*/  @!P3 STG.E.U8 desc[UR36][R8.64+0x8], R7 ;  /* 0x000008070800b986 */ /* 0x0001e2000c101124 */
[----:B------:R-:W-:-:S03]  /*3450*/  @!P0 IMAD R31, R31, R36, RZ ;  /* 0x000000241f1f8224 */ /* 0x000fc600078e02ff */
[----:B------:R0:W-:Y:S04]  /*3460*/  @!P1 STG.E.U8 desc[UR36][R8.64+0x9], R29 ;  /* 0x0000091d08009986 */ /* 0x0001e8000c101124 */
[----:B------:R0:W-:Y:S04]  /*3470*/  @!P5 STG.E.U8 desc[UR36][R10.64+0x8], R13 ;  /* 0x0000080d0a00d986 */ /* 0x0001e8000c101124 */
[----:B------:R0:W-:Y:S02]  /*3480*/  @!P0 STG.E.U8 desc[UR36][R10.64+0x9], R31 ;  /* 0x0000091f0a008986 */ /* 0x0001e4000c101124 */
.L_x_57:
[----:B------:R-:W-:Y:S05]  /*3490*/  BSYNC B0 ;  /* 0x0000000000007941 */ /* 0x000fea0003800000 */
.L_x_39:
[----:B------:R-:W-:Y:S01]  /*34a0*/  LEA R22, P0, R16, R22, 0x1 ;  /* 0x0000001610167211 */ /* 0x000fe200078008ff */
[----:B------:R-:W-:Y:S01]  /*34b0*/  ULDC.64 UR4, c[0x0][0x650] ;  /* 0x0001940000047ab9 */ /* 0x000fe20000000a00 */
[----:B------:R-:W-:Y:S02]  /*34c0*/  IMAD.U32 R0, RZ, RZ, UR42 ;  /* 0x0000002aff007e24 */ /* 0x000fe4000f8e00ff */
[----:B------:R-:W-:Y:S02]  /*34d0*/  IMAD.MOV.U32 R33, RZ, RZ, -0x1 ;  /* 0xffffffffff217424 */ /* 0x000fe400078e00ff */
[----:B------:R-:W-:Y:S01]  /*34e0*/  IMAD.X R19, R44, 0x1, R19, P0 ;  /* 0x000000012c137824 */ /* 0x000fe200000e0613 */
[----:B------:R-:W-:Y:S01]  /*34f0*/  ISETP.GE.U32.AND P0, PT, R22, UR4, PT ;  /* 0x0000000416007c0c */ /* 0x000fe2000bf06070 */
[----:B------:R1:W-:Y:S01]  /*3500*/  SYNCS.ARRIVE.TRANS64.A1T0 RZ, [R0+UR45], RZ ;  /* 0x000000ff00ff79a7 */ /* 0x0003e2000810002d */
[----:B------:R-:W-:Y:S02]  /*3510*/  IMAD.MOV.U32 R32, RZ, RZ, -0x1 ;  /* 0xffffffffff207424 */ /* 0x000fe400078e00ff */
[----:B------:R-:W-:Y:S01]  /*3520*/  ISETP.GE.U32.AND.EX P0, PT, R19, UR5, PT, P0 ;  /* 0x0000000513007c0c */ /* 0x000fe2000bf06100 */
[----:B------:R-:W-:Y:S01]  /*3530*/  IMAD.MOV.U32 R2, RZ, RZ, -0x1 ;  /* 0xffffffffff027424 */ /* 0x000fe200078e00ff */
[----:B-1----:R-:W-:-:S11]  /*3540*/  PRMT R0, RZ, 0x7610, R0 ;  /* 0x00007610ff007816 */ /* 0x002fd60000000000 */
[----:B------:R-:W-:Y:S05]  /*3550*/  @P0 BRA `(.L_x_58) ;  /* 0x00000004005c0947 */ /* 0x000fea0003800000 */
[----:B0-2---:R-:W0:Y:S01]  /*3560*/  LDC.64 R8, c[0x0][0x628] ;  /* 0x00018a00ff087b82 */ /* 0x005e220000000a00 */
[----:B------:R-:W1:Y:S01]  /*3570*/  S2R R14, SR_CTAID.X ;  /* 0x00000000000e7919 */ /* 0x000e620000002500 */
[----:B------:R-:W-:Y:S02]  /*3580*/  IMAD.MOV.U32 R6, RZ, RZ, R22 ;  /* 0x000000ffff067224 */ /* 0x000fe400078e0016 */
[----:B------:R-:W-:Y:S01]  /*3590*/  IMAD.MOV.U32 R7, RZ, RZ, R19 ;  /* 0x000000ffff077224 */ /* 0x000fe200078e0013 */
[----:B------:R-:W2:Y:S03]  /*35a0*/  S2R R15, SR_CTAID.Y ;  /* 0x00000000000f7919 */ /* 0x000ea60000002600 */
[----:B------:R-:W1:Y:S08]  /*35b0*/  LDC R0, c[0x0][0x630] ;  /* 0x00018c00ff007b82 */ /* 0x000e700000000800 */
[----:B------:R-:W1:Y:S01]  /*35c0*/  LDC.64 R12, c[0x0][0x620] ;  /* 0x00018800ff0c7b82 */ /* 0x000e620000000a00 */
[----:B0-----:R-:W-:-:S04]  /*35d0*/  ISETP.NE.U32.AND P0, PT, R8, RZ, PT ;  /* 0x000000ff0800720c */ /* 0x001fc80003f05070 */
[----:B------:R-:W-:-:S13]  /*35e0*/  ISETP.NE.AND.EX P0, PT, R9, RZ, PT, P0 ;  /* 0x000000ff0900720c */ /* 0x000fda0003f05300 */
[----:B-12---:R-:W-:Y:S05]  /*35f0*/  @!P0 BRA `(.L_x_59) ;  /* 0x0000000000288947 */ /* 0x006fea0003800000 */
[----:B------:R-:W0:Y:S02]  /*3600*/  LDC R3, c[0x0][0x634] ;  /* 0x00018d00ff037b82 */ /* 0x000e240000000800 */
[----:B0-----:R-:W-:-:S05]  /*3610*/  IADD3 R7, P0, R22, R3, RZ ;  /* 0x0000000316077210 */ /* 0x001fca0007f1e0ff */
[----:B---34-:R-:W-:-:S04]  /*3620*/  IMAD.X R11, RZ, RZ, R19, P0 ;  /* 0x000000ffff0b7224 */ /* 0x018fc800000e0613 */
[----:B------:R-:W-:-:S04]  /*3630*/  IMAD.WIDE.U32 R2, R11, R8, RZ ;  /* 0x000000080b027225 */ /* 0x000fc800078e00ff */
[----:B------:R-:W-:-:S04]  /*3640*/  IMAD.WIDE.U32 R4, P0, R7, R9, R2 ;  /* 0x0000000907047225 */ /* 0x000fc80007800002 */
[----:B------:R-:W-:-:S04]  /*3650*/  IMAD.WIDE.U32 R2, R7, R8, RZ ;  /* 0x0000000807027225 */ /* 0x000fc800078e00ff */
[----:B------:R-:W-:Y:S01]  /*3660*/  IMAD.X R7, RZ, RZ, RZ, P0 ;  /* 0x000000ffff077224 */ /* 0x000fe200000e06ff */
[----:B------:R-:W-:Y:S01]  /*3670*/  IADD3 RZ, P0, R3, R4, RZ ;  /* 0x0000000403ff7210 */ /* 0x000fe20007f1e0ff */
[----:B------:R-:W-:-:S04]  /*3680*/  IMAD.MOV.U32 R6, RZ, RZ, R5 ;  /* 0x000000ffff067224 */ /* 0x000fc800078e0005 */
[----:B------:R-:W-:-:S08]  /*3690*/  IMAD.WIDE.U32.X R6, R11, R9, R6, P0 ;  /* 0x000000090b067225 */ /* 0x000fd000000e0406 */
.L_x_59:
[-CC-:B------:R-:W-:Y:S01]  /*36a0*/  SHF.R.U64 R8, R6, R0.reuse, R7.reuse ;  /* 0x0000000006087219 */ /* 0x180fe20000001207 */
[----:B------:R-:W0:Y:S01]  /*36b0*/  LDC.64 R28, c[0x0][0x640] ;  /* 0x00019000ff1c7b82 */ /* 0x000e220000000a00 */
[----:B------:R-:W-:Y:S01]  /*36c0*/  SHF.R.U32.HI R0, RZ, R0, R7 ;  /* 0x00000000ff007219 */ /* 0x000fe20000011607 */
[----:B------:R-:W-:Y:S01]  /*36d0*/  IMAD.MOV.U32 R2, RZ, RZ, R22 ;  /* 0x000000ffff027224 */ /* 0x000fe200078e0016 */
[----:B---3--:R-:W-:Y:S01]  /*36e0*/  IADD3 R5, P0, RZ, -R8, RZ ;  /* 0x80000008ff057210 */ /* 0x008fe20007f1e0ff */
[----:B------:R-:W-:Y:S01]  /*36f0*/  ULDC UR4, c[0x0][0x150] ;  /* 0x0000540000047ab9 */ /* 0x000fe20000000800 */
[----:B------:R-:W-:-:S03]  /*3700*/  I2FP.F32.U32 R6, R14 ;  /* 0x0000000e00067245 */ /* 0x000fc60000201000 */
[----:B------:R-:W4:Y:S01]  /*3710*/  LDC R4, c[0x0][0x618] ;  /* 0x00018600ff047b82 */ /* 0x000f220000000800 */
[----:B------:R-:W-:Y:S02]  /*3720*/  IMAD.X R3, RZ, RZ, ~R0, P0 ;  /* 0x000000ffff037224 */ /* 0x000fe400000e0e00 */
[----:B------:R-:W-:Y:S01]  /*3730*/  FMUL R6, R6, UR4 ;  /* 0x0000000406067c20 */ /* 0x000fe20008400000 */
[----:B------:R-:W-:Y:S01]  /*3740*/  ULDC UR4, c[0x0][0x154] ;  /* 0x0000550000047ab9 */ /* 0x000fe20000000800 */
[-C--:B------:R-:W-:Y:S02]  /*3750*/  IMAD R0, R3, R12.reuse, RZ ;  /* 0x0000000c03007224 */ /* 0x080fe400078e02ff */
[----:B------:R-:W-:Y:S01]  /*3760*/  IMAD.MOV.U32 R3, RZ, RZ, R19 ;  /* 0x000000ffff037224 */ /* 0x000fe200078e0013 */
[----:B------:R-:W1:Y:S01]  /*3770*/  LDC R24, c[0x0][0x608] ;  /* 0x00018200ff187b82 */ /* 0x000e620000000800 */
[----:B------:R-:W2:Y:S01]  /*3780*/  F2I.U32.TRUNC.NTZ R6, R6 ;  /* 0x0000000600067305 */ /* 0x000ea2000020f000 */
[----:B------:R-:W-:-:S04]  /*3790*/  IMAD.WIDE.U32 R2, R5, R12, R2 ;  /* 0x0000000c05027225 */ /* 0x000fc800078e0002 */
[----:B------:R-:W-:Y:S02]  /*37a0*/  IMAD R5, R5, R13, R0 ;  /* 0x0000000d05057224 */ /* 0x000fe400078e0200 */
[----:B------:R-:W3:Y:S01]  /*37b0*/  LDC R26, c[0x0][0x658] ;  /* 0x00019600ff1a7b82 */ /* 0x000ee20000000800 */
[----:B------:R-:W-:Y:S01]  /*37c0*/  I2FP.F32.U32 R0, R15 ;  /* 0x0000000f00007245 */ /* 0x000fe20000201000 */
[----:B------:R-:W-:Y:S01]  /*37d0*/  IMAD.IADD R3, R3, 0x1, R5 ;  /* 0x0000000103037824 */ /* 0x000fe200078e0205 */
[----:B0-----:R-:W-:-:S03]  /*37e0*/  ISETP.NE.U32.AND P0, PT, R28, RZ, PT ;  /* 0x000000ff1c00720c */ /* 0x001fc60003f05070 */
[----:B------:R-:W-:Y:S02]  /*37f0*/  FMUL R0, R0, UR4 ;  /* 0x0000000400007c20 */ /* 0x000fe40008400000 */
[----:B------:R-:W0:Y:S01]  /*3800*/  LDC R7, c[0x0][0x144] ;  /* 0x00005100ff077b82 */ /* 0x000e220000000800 */
[-CC-:B----4-:R-:W-:Y:S01]  /*3810*/  SHF.R.U64 R10, R2, R4.reuse, R3.reuse ;  /* 0x00000004020a7219 */ /* 0x190fe20000001203 */
[----:B------:R4:W0:Y:S01]  /*3820*/  F2I.U32.TRUNC.NTZ R13, R0 ;  /* 0x00000000000d7305 */ /* 0x000822000020f000 */
[----:B------:R-:W-:Y:S01]  /*3830*/  ISETP.NE.AND.EX P0, PT, R29, RZ, PT, P0 ;  /* 0x000000ff1d00720c */ /* 0x000fe20003f05300 */
[----:B--2---:R-:W-:Y:S01]  /*3840*/  IMAD.MOV R6, RZ, RZ, -R6 ;  /* 0x000000ffff067224 */ /* 0x004fe200078e0a06 */
[----:B------:R-:W-:-:S03]  /*3850*/  SHF.R.U32.HI R3, RZ, R4, R3 ;  /* 0x00000004ff037219 */ /* 0x000fc60000011603 */
[----:B------:R-:W2:Y:S01]  /*3860*/  LDC R20, c[0x0][0x148] ;  /* 0x00005200ff147b82 */ /* 0x000ea20000000800 */
[-CC-:B-1----:R-:W-:Y:S02]  /*3870*/  SHF.R.U64 R12, R10, R24.reuse, R3.reuse ;  /* 0x000000180a0c7219 */ /* 0x182fe40000001203 */
[----:B------:R-:W-:-:S05]  /*3880*/  SHF.R.U32.HI R3, RZ, R24, R3 ;  /* 0x00000018ff037219 */ /* 0x000fca0000011603 */
[----:B------:R-:W1:Y:S01]  /*3890*/  LDC R25, c[0x0][0x648] ;  /* 0x00019200ff197b82 */ /* 0x000e620000000800 */
[-CC-:B---3--:R-:W-:Y:S02]  /*38a0*/  SHF.R.U64 R11, R12, R26.reuse, R3.reuse ;  /* 0x0000001a0c0b7219 */ /* 0x188fe40000001203 */
[----:B------:R-:W-:-:S03]  /*38b0*/  SHF.R.U32.HI R3, RZ, R26, R3 ;  /* 0x0000001aff037219 */ /* 0x000fc60000011603 */
[----:B------:R-:W-:Y:S02]  /*38c0*/  IMAD.MOV.U32 R2, RZ, RZ, R11 ;  /* 0x000000ffff027224 */ /* 0x000fe400078e000b */
[----:B------:R-:W3:Y:S01]  /*38d0*/  LDC R27, c[0x0][0x638] ;  /* 0x00018e00ff1b7b82 */ /* 0x000ee20000000800 */
[----:B0-----:R-:W-:-:S07]  /*38e0*/  IMAD R14, R7, R6, R14 ;  /* 0x00000006070e7224 */ /* 0x001fce00078e020e */
[----:B------:R-:W0:Y:S08]  /*38f0*/  LDC R30, c[0x0][0x610] ;  /* 0x00018400ff1e7b82 */ /* 0x000e300000000800 */
[----:B------:R-:W0:Y:S01]  /*3900*/  LDC R21, c[0x0][0x600] ;  /* 0x00018000ff157b82 */ /* 0x000e220000000800 */
[----:B--2-4-:R-:W-:Y:S05]  /*3910*/  @!P0 BRA `(.L_x_60) ;  /* 0x0000000000288947 */ /* 0x014fea0003800000 */
[----:B------:R-:W2:Y:S02]  /*3920*/  LDC R0, c[0x0][0x64c] ;  /* 0x00019300ff007b82 */ /* 0x000ea40000000800 */
[----:B--2---:R-:W-:-:S05]  /*3930*/  IADD3 R7, P0, R11, R0, RZ ;  /* 0x000000000b077210 */ /* 0x004fca0007f1e0ff */
        /* <DEDUP_REMOVED lines=8> */
.L_x_60:
[----:B------:R-:W-:Y:S01]  /*39c0*/  ISETP.NE.AND P0, PT, R23, 0x1, PT ;  /* 0x000000011700780c */ /* 0x000fe20003f05270 */
[----:B0-----:R-:W-:Y:S01]  /*39d0*/  VIADD R5, R21, 0xffffffff ;  /* 0xffffffff15057836 */ /* 0x001fe20000000000 */
[----:B-1----:R-:W-:Y:S01]  /*39e0*/  SHF.R.U64 R0, R2, R25, R3 ;  /* 0x0000001902007219 */ /* 0x002fe20000001203 */
[----:B------:R-:W-:Y:S01]  /*39f0*/  IMAD.MOV R13, RZ, RZ, -R13 ;  /* 0x000000ffff0d7224 */ /* 0x000fe200078e0a0d */
[----:B------:R-:W-:Y:S01]  /*3a00*/  LOP3.LUT R3, R12, R45, RZ, 0xc0, !PT ;  /* 0x0000002d0c037212 */ /* 0x000fe200078ec0ff */
[----:B------:R-:W-:Y:S02]  /*3a10*/  IMAD.MOV.U32 R4, RZ, RZ, 0x1 ;  /* 0x00000001ff047424 */ /* 0x000fe400078e00ff */
[----:B------:R-:W-:Y:S02]  /*3a20*/  IMAD.MOV R2, RZ, RZ, -R0 ;  /* 0x000000ffff027224 */ /* 0x000fe400078e0a00 */
[----:B------:R-:W-:Y:S01]  /*3a30*/  IMAD R33, R42, R0, R3 ;  /* 0x000000002a217224 */ /* 0x000fe200078e0203 */
[----:B------:R-:W-:Y:S01]  /*3a40*/  LOP3.LUT R0, R10, R5, RZ, 0xc0, !PT ;  /* 0x000000050a007212 */ /* 0x000fe200078ec0ff */
[----:B---3--:R-:W-:-:S02]  /*3a50*/  IMAD R3, R2, R27, R11 ;  /* 0x0000001b02037224 */ /* 0x008fc400078e020b */
[----:B------:R-:W-:Y:S02]  /*3a60*/  @P0 IMAD R14, R20, R13, R15 ;  /* 0x0000000d140e0224 */ /* 0x000fe400078e020f */
[--C-:B------:R-:W-:Y:S01]  /*3a70*/  IMAD R2, R3, R21, R0.reuse ;  /* 0x0000001503027224 */ /* 0x100fe200078e0200 */
[----:B------:R-:W-:Y:S01]  /*3a80*/  PRMT R0, R4, 0x7610, R0 ;  /* 0x0000761004007816 */ /* 0x000fe20000000000 */
[----:B------:R-:W-:-:S05]  /*3a90*/  IMAD R33, R33, R30, R14 ;  /* 0x0000001e21217224 */ /* 0x000fca00078e020e */
[----:B------:R-:W-:Y:S02]  /*3aa0*/  SEL R32, R2, R33, !P0 ;  /* 0x0000002102207207 */ /* 0x000fe40004000000 */
[----:B------:R-:W-:Y:S01]  /*3ab0*/  SEL R33, R33, R2, !P0 ;  /* 0x0000000221217207 */ /* 0x000fe20004000000 */
[----:B------:R-:W-:-:S07]  /*3ac0*/  IMAD.MOV.U32 R2, RZ, RZ, R8 ;  /* 0x000000ffff027224 */ /* 0x000fce00078e0008 */
.L_x_58:
[----:B------:R-:W-:Y:S02]  /*3ad0*/  LOP3.LUT P0, RZ, R0, 0xff, RZ, 0xc0, !PT ;  /* 0x000000ff00ff7812 */ /* 0x000fe4000780c0ff */
[----:B------:R-:W-:-:S11]  /*3ae0*/  LOP3.LUT R52, R52, 0x1, RZ, 0x3c, !PT ;  /* 0x0000000134347812 */ /* 0x000fd600078e3cff */
[----:B------:R-:W-:Y:S05]  /*3af0*/  @!P0 EXIT ;  /* 0x000000000000894d */ /* 0x000fea0003800000 */
[----:B------:R-:W-:Y:S05]  /*3b00*/  BRA `(.L_x_61) ;  /* 0xffffffe400e87947 */ /* 0x000fea000383ffff */
.L_x_18:
[----:B------:R-:W-:-:S08]  /*3b10*/  ISETP.NE.AND P0, PT, R5, RZ, PT ;  /* 0x000000ff0500720c */ /* 0x000fd00003f05270 */
[----:B-----5:R-:W0:-:S00]  /*3b20*/  USETMAXREG.DEALLOC.CTAPOOL 0x28 ;  /* 0x00000028000079c8 */ /* 0x020e0000080e0500 */
[----:B------:R-:W-:Y:S05]  /*3b30*/  @P0 EXIT ;  /* 0x000000000000094d */ /* 0x000fea0003800000 */
[----:B0-----:R-:W-:Y:S01]  /*3b40*/  LOP3.LUT P0, RZ, R9, 0xff, RZ, 0xc0, !PT ;  /* 0x000000ff09ff7812 */ /* 0x001fe2000780c0ff */
[----:B------:R-:W-:Y:S02]  /*3b50*/  IMAD.MOV.U32 R6, RZ, RZ, 0x1 ;  /* 0x00000001ff067424 */ /* 0x000fe400078e00ff */
[----:B------:R-:W-:-:S10]  /*3b60*/  IMAD.MOV.U32 R7, RZ, RZ, RZ ;  /* 0x000000ffff077224 */ /* 0x000fd400078e00ff */
[----:B------:R-:W-:Y:S05]  /*3b70*/  @!P0 BRA `(.L_x_62) ;  /* 0x0000000c003c8947 */ /* 0x000fea0003800000 */
[----:B------:R-:W0:Y:S01]  /*3b80*/  S2R R11, SR_CgaCtaId ;  /* 0x00000000000b7919 */ /* 0x000e220000008800 */
[----:B------:R-:W-:Y:S01]  /*3b90*/  LOP3.LUT P0, RZ, R4, 0x1f, RZ, 0xc0, !PT ;  /* 0x0000001f04ff7812 */ /* 0x000fe2000780c0ff */
[----:B------:R-:W-:Y:S01]  /*3ba0*/  ULDC UR6, c[0x0][0x658] ;  /* 0x0001960000067ab9 */ /* 0x000fe20000000800 */
[C---:B------:R-:W-:Y:S01]  /*3bb0*/  ISETP.NE.AND P2, PT, R3.reuse, RZ, PT ;  /* 0x000000ff0300720c */ /* 0x040fe20003f45270 */
[----:B------:R-:W-:Y:S01]  /*3bc0*/  UMOV UR7, 0xffffffff ;  /* 0xffffffff00077882 */ /* 0x000fe20000000000 */
[----:B------:R-:W-:Y:S01]  /*3bd0*/  ISETP.NE.OR P0, PT, R3, RZ, !P0 ;  /* 0x000000ff0300720c */ /* 0x000fe20004705670 */
[----:B------:R-:W-:Y:S01]  /*3be0*/  BSSY B0, `(.L_x_62) ;  /* 0x00000c8000007945 */ /* 0x000fe20003800000 */
[----:B------:R-:W-:Y:S01]  /*3bf0*/  USHF.L.U32 UR7, UR7, UR6, URZ ;  /* 0x0000000607077299 */ /* 0x000fe2000800063f */
[----:B------:R-:W-:Y:S01]  /*3c00*/  IMAD.MOV.U32 R9, RZ, RZ, 0x1 ;  /* 0x00000001ff097424 */ /* 0x000fe200078e00ff */
[----:B------:R-:W-:Y:S01]  /*3c10*/  LOP3.LUT R8, R18, 0x2, RZ, 0xfc, !PT ;  /* 0x0000000212087812 */ /* 0x000fe200078efcff */
[----:B------:R-:W-:Y:S01]  /*3c20*/  IMAD.MOV.U32 R6, RZ, RZ, 0x1 ;  /* 0x00000001ff067424 */ /* 0x000fe200078e00ff */
[----:B------:R-:W-:Y:S01]  /*3c30*/  ULDC UR5, c[0x0][0x600] ;  /* 0x0001800000057ab9 */ /* 0x000fe20000000800 */
[----:B------:R-:W-:Y:S01]  /*3c40*/  IMAD.MOV.U32 R7, RZ, RZ, RZ ;  /* 0x000000ffff077224 */ /* 0x000fe200078e00ff */
[----:B------:R-:W-:Y:S01]  /*3c50*/  UMOV UR8, 0x1 ;  /* 0x0000000100087882 */ /* 0x000fe20000000000 */
[----:B------:R-:W-:-:S02]  /*3c60*/  UIADD3 UR21, UR4, 0x1, URZ ;  /* 0x0000000104157890 */ /* 0x000fc4000fffe03f */
[----:B------:R-:W-:Y:S02]  /*3c70*/  UIADD3 UR16, UR5, -0x1, URZ ;  /* 0xffffffff05107890 */ /* 0x000fe4000fffe03f */
[----:B------:R-:W-:Y:S02]  /*3c80*/  USHF.L.U32 UR18, UR8, UR6, URZ ;  /* 0x0000000608127299 */ /* 0x000fe4000800063f */
[----:B------:R-:W-:Y:S01]  /*3c90*/  ULOP3.LUT UR17, URZ, UR7, URZ, 0x33, !UPT ;  /* 0x000000073f117292 */ /* 0x000fe2000f8e333f */
[----:B------:R-:W-:Y:S01]  /*3ca0*/  ULDC.64 UR22, c[0x0][0x198] ;  /* 0x0000660000167ab9 */ /* 0x000fe20000000a00 */
[C---:B0-----:R-:W-:Y:S02]  /*3cb0*/  IMAD.SHL.U32 R3, R11.reuse, 0x100, RZ ;  /* 0x000001000b037824 */ /* 0x041fe400078e00ff */
[----:B------:R-:W-:-:S03]  /*3cc0*/  IMAD.SHL.U32 R11, R11, 0x8, RZ ;  /* 0x000000080b0b7824 */ /* 0x000fc600078e00ff */
[----:B------:R-:W-:Y:S02]  /*3cd0*/  LOP3.LUT R3, R3, 0x100, RZ, 0xc0, !PT ;  /* 0x0000010003037812 */ /* 0x000fe400078ec0ff */
[----:B------:R-:W-:Y:S02]  /*3ce0*/  LOP3.LUT R11, R11, 0x8, RZ, 0xc0, !PT ;  /* 0x000000080b0b7812 */ /* 0x000fe400078ec0ff */
[----:B------:R-:W-:-:S07]  /*3cf0*/  LOP3.LUT R10, R3, 0x2d680, RZ, 0xfc, !PT ;  /* 0x0002d680030a7812 */ /* 0x000fce00078efcff */
.L_x_74:
[----:B------:R-:W-:-:S03]  /*3d00*/  UMOV UR5, 0xffffffff ;  /* 0xffffffff00057882 */ /* 0x000fc60000000000 */
[----:B------:R-:W-:Y:S05]  /*3d10*/  BRA.DIV UR5, `(.L_x_63) ;  /* 0x0000000e05bc7947 */ /* 0x000fea000b800000 */
[----:B------:R-:W-:-:S13]  /*3d20*/  ELECT P6, URZ, PT ;  /* 0x00000000003f782f */ /* 0x000fda00038c0000 */
.L_x_84:
[----:B------:R-:W0:Y:S01]  /*3d30*/  LDC R3, c[0x0][0x28c] ;  /* 0x0000a300ff037b82 */ /* 0x000e220000000800 */
[----:B------:R-:W-:Y:S01]  /*3d40*/  BSSY B1, `(.L_x_64) ;  /* 0x0000039000017945 */ /* 0x000fe20003800000 */
[----:B0-----:R-:W-:-:S13]  /*3d50*/  ISETP.LT.OR P6, PT, R3, 0x1, !P6 ;  /* 0x000000010300780c */ /* 0x001fda00077c1670 */
[----:B------:R-:W-:Y:S05]  /*3d60*/  @P6 BRA `(.L_x_65) ;  /* 0x0000000000d86947 */ /* 0x000fea0003800000 */
[----:B------:R-:W-:Y:S02]  /*3d70*/  IMAD R32, R32, 0x10, R11 ;  /* 0x0000001020207824 */ /* 0x000fe400078e020b */
[----:B------:R-:W-:Y:S02]  /*3d80*/  IMAD.SHL.U32 R33, R33, 0x40, RZ ;  /* 0x0000004021217824 */ /* 0x000fe400078e00ff */
[----:B------:R-:W-:Y:S02]  /*3d90*/  IMAD.MOV.U32 R15, RZ, RZ, RZ ;  /* 0x000000ffff0f7224 */ /* 0x000fe400078e00ff */
[----:B------:R-:W-:Y:S02]  /*3da0*/  IMAD.U32 R20, RZ, RZ, UR21 ;  /* 0x00000015ff147e24 */ /* 0x000fe4000f8e00ff */
[----:B------:R-:W-:Y:S02]  /*3db0*/  IMAD.MOV.U32 R3, RZ, RZ, R6 ;  /* 0x000000ffff037224 */ /* 0x000fe400078e0006 */
[----:B------:R-:W-:-:S07]  /*3dc0*/  IMAD.MOV.U32 R5, RZ, RZ, R7 ;  /* 0x000000ffff057224 */ /* 0x000fce00078e0007 */
.L_x_69:
[----:B------:R-:W0:Y:S01]  /*3dd0*/  S2R R13, SR_CgaCtaId ;  /* 0x00000000000d7919 */ /* 0x000e220000008800 */
[----:B------:R-:W-:Y:S01]  /*3de0*/  MOV R4, 0x400 ;  /* 0x0000040000047802 */ /* 0x000fe20000000f00 */
[----:B------:R-:W1:Y:S03]  /*3df0*/  @!P2 LDC R12, c[0x0][0x500] ;  /* 0x00014000ff0cab82 */ /* 0x000e660000000800 */
[----:B0-----:R-:W-:Y:S02]  /*3e00*/  LEA R14, R13, R4, 0x18 ;  /* 0x000000040d0e7211 */ /* 0x001fe400078ec0ff */
[----:B------:R-:W-:-:S03]  /*3e10*/  SHF.L.U32 R4, R3, 0x1f, RZ ;  /* 0x0000001f03047819 */ /* 0x000fc600000006ff */
[----:B------:R-:W-:-:S04]  /*3e20*/  IMAD R13, R5, 0x8, R14 ;  /* 0x00000008050d7824 */ /* 0x000fc800078e020e */
[----:B------:R-:W0:Y:S02]  /*3e30*/  SYNCS.PHASECHK.TRANS64.TRYWAIT P1, [R13+URZ+0x2d0], R4 ;  /* 0x0002d0040d0075a7 */ /* 0x000e24000802017f */
[----:B01----:R-:W-:Y:S05]  /*3e40*/  @!P1 BRA `(.L_x_66) ;  /* 0x0000000c00909947 */ /* 0x003fea0003800000 */
.L_x_85:
[----:B0-----:R-:W-:Y:S01]  /*3e50*/  PRMT R4, R8, 0x9910, RZ ;  /* 0x0000991008047816 */ /* 0x001fe200000000ff */
[----:B------:R0:W-:Y:S03]  /*3e60*/  @!P2 SYNCS.ARRIVE.TRANS64 RZ, [R13+URZ], R12 ;  /* 0x0000000c0dffa9a7 */ /* 0x0001e6000800003f */
[----:B------:R-:W-:-:S13]  /*3e70*/  ISETP.NE.AND P1, PT, R4, 0x2, PT ;  /* 0x000000020400780c */ /* 0x000fda0003f25270 */
[----:B0-----:R-:W-:Y:S05]  /*3e80*/  @P1 BRA `(.L_x_67) ;  /* 0x0000000000041947 */ /* 0x001fea0003800000 */
[----:B------:R-:W-:Y:S01]  /*3e90*/  BPT.TRAP 0x1 ;  /* 0x000000040000795c */ /* 0x000fe20000300000 */
.L_x_67:
[----:B------:R-:W-:Y:S05]  /*3ea0*/  @P0 BRA `(.L_x_68) ;  /* 0x0000000000040947 */ /* 0x000fea0003800000 */
[----:B------:R-:W-:Y:S01]  /*3eb0*/  BPT.TRAP 0x1 ;  /* 0x000000040000795c */ /* 0x000fe20000300000 */
.L_x_68:
[----:B------:R-:W-:Y:S01]  /*3ec0*/  R2UR UR19, R14 ;  /* 0x000000000e1372ca */ /* 0x000fe200000e0000 */
[----:B------:R-:W-:Y:S01]  /*3ed0*/  IMAD R14, R5, 0x800, R14 ;  /* 0x00000800050e7824 */ /* 0x000fe200078e020e */
[----:B------:R-:W-:Y:S01]  /*3ee0*/  R2UR UR9, R13 ;  /* 0x000000000d0972ca */ /* 0x000fe200000e0000 */
[----:B------:R-:W-:Y:S01]  /*3ef0*/  IMAD R4, R5, 0x200, R10 ;  /* 0x0000020005047824 */ /* 0x000fe200078e020a */
[----:B------:R-:W-:Y:S01]  /*3f00*/  UIADD3 UR6, UP0, UR22, 0xf0, URZ ;  /* 0x000000f016067890 */ /* 0x000fe2000ff1e03f */
[----:B------:R-:W-:Y:S01]  /*3f10*/  VIADD R20, R20, 0xffffffff ;  /* 0xffffffff14147836 */ /* 0x000fe20000000000 */
[----:B------:R-:W-:Y:S01]  /*3f20*/  R2UR UR5, R14 ;  /* 0x000000000e0572ca */ /* 0x000fe200000e0000 */
[----:B------:R-:W-:Y:S01]  /*3f30*/  UIADD3 UR24, UP1, UR22, 0x1f0, URZ ;  /* 0x000001f016187890 */ /* 0x000fe2000ff3e03f */
[----:B------:R-:W-:Y:S01]  /*3f40*/  R2UR UR8, R4 ;  /* 0x00000000040872ca */ /* 0x000fe200000e0000 */
[----:B------:R-:W-:Y:S01]  /*3f50*/  UIADD3.X UR7, URZ, UR23, URZ, UP0, !UPT ;  /* 0x000000173f077290 */ /* 0x000fe200087fe43f */
[----:B------:R-:W-:Y:S01]  /*3f60*/  R2UR UR11, R33 ;  /* 0x00000000210b72ca */ /* 0x000fe200000e0000 */
[----:B------:R-:W-:Y:S01]  /*3f70*/  VIADD R5, R5, 0x1 ;  /* 0x0000000105057836 */ /* 0x000fe20000000000 */
[----:B------:R-:W-:Y:S01]  /*3f80*/  R2UR UR10, R15 ;  /* 0x000000000f0a72ca */ /* 0x000fe200000e0000 */
[----:B------:R-:W-:Y:S01]  /*3f90*/  UIADD3.X UR25, URZ, UR23, URZ, UP1, !UPT ;  /* 0x000000173f197290 */ /* 0x000fe20008ffe43f */
[----:B------:R-:W-:Y:S01]  /*3fa0*/  R2UR UR12, R2 ;  /* 0x00000000020c72ca */ /* 0x000fe200000e0000 */
[----:B------:R-:W-:Y:S01]  /*3fb0*/  UMOV UR14, 0x0 ;  /* 0x00000000000e7882 */ /* 0x000fe20000000000 */
[----:B------:R-:W-:Y:S01]  /*3fc0*/  R2UR UR20, R32 ;  /* 0x00000000201472ca */ /* 0x000fe200000e0000 */
[----:B------:R-:W-:Y:S01]  /*3fd0*/  UMOV UR15, 0x10000000 ;  /* 0x10000000000f7882 */ /* 0x000fe20000000000 */
[----:B------:R-:W-:Y:S01]  /*3fe0*/  ISETP.GT.AND P3, PT, R20, 0x1, PT ;  /* 0x000000011400780c */ /* 0x000fe20003f64270 */
[----:B------:R-:W-:Y:S01]  /*3ff0*/  UIADD3 UR13, UR5, 0x680, URZ ;  /* 0x00000680050d7890 */ /* 0x000fe2000fffe03f */
[----:B------:R-:W-:Y:S01]  /*4000*/  ISETP.NE.AND P1, PT, R5, 0x5a, PT ;  /* 0x0000005a0500780c */ /* 0x000fe20003f25270 */
[----:B------:R-:W-:Y:S01]  /*4010*/  UIADD3 UR5, UR19, UR8, URZ ;  /* 0x0000000813057290 */ /* 0x000fe2000fffe03f */
[----:B------:R-:W-:Y:S01]  /*4020*/  VIADD R15, R15, 0x20 ;  /* 0x000000200f0f7836 */ /* 0x000fe20000000000 */
[----:B------:R-:W-:Y:S01]  /*4030*/  UMOV UR26, 0x30000 ;  /* 0x00030000001a7882 */ /* 0x000fe20000000000 */
[----:B------:R-:W-:-:S02]  /*4040*/  SEL R4, RZ, 0x1, P1 ;  /* 0x00000001ff047807 */ /* 0x000fc40000800000 */
[----:B------:R-:W-:Y:S01]  /*4050*/  UMOV UR8, UR13 ;  /* 0x0000000d00087c82 */ /* 0x000fe20008000000 */
[----:B------:R-:W-:Y:S01]  /*4060*/  SEL R5, R5, RZ, P1 ;  /* 0x000000ff05057207 */ /* 0x000fe20000800000 */
[----:B------:R0:W-:Y:S01]  /*4070*/  UTMALDG.3D [UR8], [UR6], desc[UR14] ;  /* 0x00000e08060075b4 */ /* 0x0001e20008011000 */
[----:B------:R-:W-:Y:S01]  /*4080*/  LOP3.LUT R3, R3, R4, RZ, 0x3c, !PT ;  /* 0x0000000403037212 */ /* 0x000fe200078e3cff */
[----:B0-----:R-:W-:Y:S01]  /*4090*/  UMOV UR11, UR20 ;  /* 0x00000014000b7c82 */ /* 0x001fe20008000000 */
[----:B------:R-:W-:Y:S02]  /*40a0*/  UMOV UR8, UR5 ;  /* 0x0000000500087c82 */ /* 0x000fe40008000000 */
[----:B------:R0:W-:Y:S02]  /*40b0*/  UTMALDG.3D.MULTICAST [UR8], [UR24], UR26, desc[UR14] ;  /* 0x00000e08180073b4 */ /* 0x0001e4000801181a */
[----:B0-----:R-:W-:Y:S05]  /*40c0*/  @P3 BRA `(.L_x_69) ;  /* 0xfffffffc00403947 */ /* 0x001fea000383ffff */
.L_x_65:
[----:B------:R-:W-:Y:S05]  /*40d0*/  BSYNC B1 ;  /* 0x0000000000017941 */ /* 0x000fea0003800000 */
.L_x_64:
[----:B------:R-:W-:Y:S01]  /*40e0*/  LOP3.LUT P4, RZ, R9, 0xff, RZ, 0xc0, !PT ;  /* 0x000000ff09ff7812 */ /* 0x000fe2000788c0ff */
[----:B------:R-:W-:Y:S01]  /*40f0*/  VIADD R4, R7, UR4 ;  /* 0x0000000407047c36 */ /* 0x000fe20008000000 */
[----:B------:R-:W-:Y:S01]  /*4100*/  ULDC.64 UR6, c[0x0][0x650] ;  /* 0x0001940000067ab9 */ /* 0x000fe20000000a00 */
[----:B------:R-:W-:Y:S01]  /*4110*/  IMAD.U32 R5, RZ, RZ, UR4 ;  /* 0x00000004ff057e24 */ /* 0x000fe2000f8e00ff */
[----:B------:R-:W-:Y:S01]  /*4120*/  UISETP.GE.U32.AND UP0, UPT, UR4, 0x5a, UPT ;  /* 0x0000005a0400788c */ /* 0x000fe2000bf06070 */
[----:B------:R-:W-:Y:S01]  /*4130*/  BSSY B1, `(.L_x_70) ;  /* 0x0000070000017945 */ /* 0x000fe20003800000 */
[----:B------:R-:W-:Y:S01]  /*4140*/  SHF.R.U32.HI R2, RZ, 0x1, R4 ;  /* 0x00000001ff027819 */ /* 0x000fe20000011604 */
[----:B------:R-:W-:Y:S01]  /*4150*/  IMAD.MOV.U32 R33, RZ, RZ, -0x1 ;  /* 0xffffffffff217424 */ /* 0x000fe200078e00ff */
[----:B------:R-:W-:Y:S01]  /*4160*/  ISETP.GT.U32.AND P1, PT, R4, 0x59, PT ;  /* 0x000000590400780c */ /* 0x000fe20003f24070 */
[----:B------:R-:W-:Y:S01]  /*4170*/  IMAD.MOV.U32 R32, RZ, RZ, -0x1 ;  /* 0xffffffffff207424 */ /* 0x000fe200078e00ff */
[----:B------:R-:W-:-:S02]  /*4180*/  PLOP3.LUT P3, PT, PT, PT, UP0, 0x80, 0x0 ;  /* 0x000000000000781c */ /* 0x000fc40003f6f008 */
[----:B------:R-:W-:Y:S01]  /*4190*/  ISETP.LT.U32.AND P1, PT, R5, 0x5a, P1 ;  /* 0x0000005a0500780c */ /* 0x000fe20000f21070 */
[----:B------:R-:W0:Y:S01]  /*41a0*/  @P4 S2R R12, SR_CgaCtaId ;  /* 0x00000000000c4919 */ /* 0x000e220000008800 */
[----:B------:R-:W-:Y:S02]  /*41b0*/  @P4 MOV R3, 0x400 ;  /* 0x0000040000034802 */ /* 0x000fe40000000f00 */
[----:B------:R-:W-:Y:S02]  /*41c0*/  PRMT R9, RZ, 0x7610, R9 ;  /* 0x00007610ff097816 */ /* 0x000fe40000000009 */
[----:B0-----:R-:W-:Y:S01]  /*41d0*/  @P4 LEA R12, R12, R3, 0x18 ;  /* 0x000000030c0c4211 */ /* 0x001fe200078ec0ff */
[----:B------:R-:W-:-:S03]  /*41e0*/  IMAD.WIDE.U32 R2, R2, -0x49f49f49, RZ ;  /* 0xb60b60b702027825 */ /* 0x000fc600078e00ff */
[----:B------:R0:W-:Y:S01]  /*41f0*/  @P4 SYNCS.ARRIVE.TRANS64.A1T0 RZ, [R12+URZ+0x5d8], RZ ;  /* 0x0005d8ff0cff49a7 */ /* 0x0001e2000810003f */
[----:B------:R-:W-:Y:S01]  /*4200*/  IADD3 R22, P4, R22, R16, RZ ;  /* 0x0000001016167210 */ /* 0x000fe20007f9e0ff */
[----:B------:R-:W-:Y:S01]  /*4210*/  IMAD.MOV.U32 R2, RZ, RZ, -0x1 ;  /* 0xffffffffff027424 */ /* 0x000fe200078e00ff */
[----:B------:R-:W-:Y:S02]  /*4220*/  SHF.R.U32.HI R5, RZ, 0x5, R3 ;  /* 0x00000005ff057819 */ /* 0x000fe40000011603 */
[----:B------:R-:W-:Y:S01]  /*4230*/  SEL R3, RZ, 0x1, !P1 ;  /* 0x00000001ff037807 */ /* 0x000fe20004800000 */
[----:B------:R-:W-:Y:S01]  /*4240*/  IMAD.X R19, R19, 0x1, R0, P4 ;  /* 0x0000000113137824 */ /* 0x000fe200020e0600 */
[----:B------:R-:W-:Y:S01]  /*4250*/  ISETP.GE.U32.AND P1, PT, R22, UR6, PT ;  /* 0x0000000616007c0c */ /* 0x000fe2000bf26070 */
[----:B------:R-:W-:Y:S01]  /*4260*/  IMAD R7, R5, -0x5a, R4 ;  /* 0xffffffa605077824 */ /* 0x000fe200078e0204 */
[----:B------:R-:W-:Y:S02]  /*4270*/  LOP3.LUT R6, R6, R3, RZ, 0x3c, !PT ;  /* 0x0000000306067212 */ /* 0x000fe400078e3cff */
[----:B------:R-:W-:-:S02]  /*4280*/  ISETP.GE.U32.AND.EX P1, PT, R19, UR7, PT, P1 ;  /* 0x0000000713007c0c */ /* 0x000fc4000bf26110 */
[----:B------:R-:W-:Y:S02]  /*4290*/  @P3 LOP3.LUT R6, R6, 0x1, R5, 0x78, !PT ;  /* 0x0000000106063812 */ /* 0x000fe400078e7805 */
[----:B------:R-:W-:-:S09]  /*42a0*/  PRMT R3, RZ, 0x7610, R3 ;  /* 0x00007610ff037816 */ /* 0x000fd20000000003 */
[----:B0-----:R-:W-:Y:S05]  /*42b0*/  @P1 BRA `(.L_x_71) ;  /* 0x00000004005c1947 */ /* 0x001fea0003800000 */
[----:B------:R-:W0:Y:S01]  /*42c0*/  S2R R13, SR_CTAID.X ;  /* 0x00000000000d7919 */ /* 0x000e220000002500 */
[----:B------:R-:W-:Y:S01]  /*42d0*/  ULDC.64 UR6, c[0x0][0x628] ;  /* 0x00018a0000067ab9 */ /* 0x000fe20000000a00 */
[----:B------:R-:W-:Y:S01]  /*42e0*/  ULDC UR8, c[0x0][0x630] ;  /* 0x00018c0000087ab9 */ /* 0x000fe20000000800 */
[----:B------:R-:W-:Y:S01]  /*42f0*/  ISETP.NE.U32.AND P1, PT, RZ, UR6, PT ;  /* 0x00000006ff007c0c */ /* 0x000fe2000bf25070 */
[----:B------:R-:W1:Y:S01]  /*4300*/  S2R R14, SR_CTAID.Y ;  /* 0x00000000000e7919 */ /* 0x000e620000002600 */
[----:B------:R-:W-:Y:S01]  /*4310*/  ULDC UR9, c[0x0][0x150] ;  /* 0x0000540000097ab9 */ /* 0x000fe20000000800 */
[----:B------:R-:W-:Y:S01]  /*4320*/  IMAD.MOV.U32 R2, RZ, RZ, R22 ;  /* 0x000000ffff027224 */ /* 0x000fe200078e0016 */
[----:B------:R-:W-:Y:S01]  /*4330*/  ISETP.NE.AND.EX P1, PT, RZ, UR7, PT, P1 ;  /* 0x00000007ff007c0c */ /* 0x000fe2000bf25310 */
[----:B------:R-:W-:Y:S01]  /*4340*/  IMAD.MOV.U32 R3, RZ, RZ, R19 ;  /* 0x000000ffff037224 */ /* 0x000fe200078e0013 */
[----:B0-----:R-:W-:-:S11]  /*4350*/  I2FP.F32.U32 R20, R13 ;  /* 0x0000000d00147245 */ /* 0x001fd60000201000 */
[----:B------:R-:W-:Y:S05]  /*4360*/  @!P1 BRA `(.L_x_72) ;  /* 0x0000000000289947 */ /* 0x000fea0003800000 */
[----:B------:R-:W-:Y:S02]  /*4370*/  ULDC UR5, c[0x0][0x634] ;  /* 0x00018d0000057ab9 */ /* 0x000fe40000000800 */
[----:B------:R-:W-:-:S05]  /*4380*/  IADD3 R3, P1, R22, UR5, RZ ;  /* 0x0000000516037c10 */ /* 0x000fca000ff3e0ff */
[----:B------:R-:W-:-:S04]  /*4390*/  IMAD.X R15, RZ, RZ, R19, P1 ;  /* 0x000000ffff0f7224 */ /* 0x000fc800008e0613 */
[----:B------:R-:W-:-:S04]  /*43a0*/  IMAD.WIDE.U32 R4, R15, UR6, RZ ;  /* 0x000000060f047c25 */ /* 0x000fc8000f8e00ff */
[----:B------:R-:W-:-:S04]  /*43b0*/  IMAD.WIDE.U32 R4, P1, R3, UR7, R4 ;  /* 0x0000000703047c25 */ /* 0x000fc8000f820004 */
[----:B------:R-:W-:-:S04]  /*43c0*/  IMAD.WIDE.U32 R2, R3, UR6, RZ ;  /* 0x0000000603027c25 */ /* 0x000fc8000f8e00ff */
[----:B------:R-:W-:Y:S01]  /*43d0*/  IMAD.MOV.U32 R2, RZ, RZ, R5 ;  /* 0x000000ffff027224 */ /* 0x000fe200078e0005 */
[----:B------:R-:W-:Y:S01]  /*43e0*/  IADD3 RZ, P3, R3, R4, RZ ;  /* 0x0000000403ff7210 */ /* 0x000fe20007f7e0ff */
[----:B------:R-:W-:-:S04]  /*43f0*/  IMAD.X R3, RZ, RZ, RZ, P1 ;  /* 0x000000ffff037224 */ /* 0x000fc800008e06ff */
[----:B------:R-:W-:-:S08]  /*4400*/  IMAD.WIDE.U32.X R2, R15, UR7, R2, P3 ;  /* 0x000000070f027c25 */ /* 0x000fd000098e0402 */
.L_x_72:
[--C-:B------:R-:W-:Y:S01]  /*4410*/  SHF.R.U64 R12, R2, UR8, R3.reuse ;  /* 0x00000008020c7c19 */ /* 0x100fe20008001203 */
[----:B------:R-:W-:Y:S01]  /*4420*/  FMUL R20, R20, UR9 ;  /* 0x0000000914147c20 */ /* 0x000fe20008400000 */
[----:B------:R-:W-:Y:S01]  /*4430*/  SHF.R.U32.HI R2, RZ, UR8, R3 ;  /* 0x00000008ff027c19 */ /* 0x000fe20008011603 */
[----:B------:R-:W0:Y:S01]  /*4440*/  LDC R4, c[0x0][0x144] ;  /* 0x00005100ff047b82 */ /* 0x000e220000000800 */
[----:B------:R-:W-:Y:S01]  /*4450*/  IADD3 R15, P1, RZ, -R12, RZ ;  /* 0x8000000cff0f7210 */ /* 0x000fe20007f3e0ff */
[----:B------:R-:W-:Y:S01]  /*4460*/  ULDC.64 UR6, c[0x0][0x620] ;  /* 0x0001880000067ab9 */ /* 0x000fe20000000a00 */
[----:B-1----:R-:W-:Y:S01]  /*4470*/  I2FP.F32.U32 R3, R14 ;  /* 0x0000000e00037245 */ /* 0x002fe20000201000 */
[----:B------:R-:W-:Y:S01]  /*4480*/  ULDC UR5, c[0x0][0x154] ;  /* 0x0000550000057ab9 */ /* 0x000fe20000000800 */
[----:B------:R-:W1:Y:S01]  /*4490*/  F2I.U32.TRUNC.NTZ R20, R20 ;  /* 0x0000001400147305 */ /* 0x000e62000020f000 */
[----:B------:R-:W-:Y:S01]  /*44a0*/  IMAD.X R2, RZ, RZ, ~R2, P1 ;  /* 0x000000ffff027224 */ /* 0x000fe200008e0e02 */
[----:B------:R-:W-:Y:S01]  /*44b0*/  ISETP.NE.AND P4, PT, R23, 0x1, PT ;  /* 0x000000011700780c */ /* 0x000fe20003f85270 */
[----:B------:R-:W-:Y:S01]  /*44c0*/  FMUL R21, R3, UR5 ;  /* 0x0000000503157c20 */ /* 0x000fe20008400000 */
[----:B------:R-:W2:Y:S01]  /*44d0*/  LDC R25, c[0x0][0x148] ;  /* 0x00005200ff197b82 */ /* 0x000ea20000000800 */
[----:B------:R-:W-:Y:S01]  /*44e0*/  IMAD R2, R2, UR6, RZ ;  /* 0x0000000602027c24 */ /* 0x000fe2000f8e02ff */
[----:B------:R-:W-:Y:S01]  /*44f0*/  ULDC UR5, c[0x0][0x618] ;  /* 0x0001860000057ab9 */ /* 0x000fe20000000800 */
[----:B------:R-:W-:-:S02]  /*4500*/  IMAD.MOV.U32 R3, RZ, RZ, R19 ;  /* 0x000000ffff037224 */ /* 0x000fc400078e0013 */
[----:B------:R-:W-:Y:S01]  /*4510*/  IMAD R5, R15, UR7, R2 ;  /* 0x000000070f057c24 */ /* 0x000fe2000f8e0202 */
[----:B------:R-:W3:Y:S01]  /*4520*/  F2I.U32.TRUNC.NTZ R21, R21 ;  /* 0x0000001500157305 */ /* 0x000ee2000020f000 */
[----:B------:R-:W-:-:S04]  /*4530*/  IMAD.MOV.U32 R2, RZ, RZ, R22 ;  /* 0x000000ffff027224 */ /* 0x000fc800078e0016 */
[----:B------:R-:W-:Y:S01]  /*4540*/  IMAD.WIDE.U32 R2, R15, UR6, R2 ;  /* 0x000000060f027c25 */ /* 0x000fe2000f8e0002 */
[----:B------:R-:W-:Y:S02]  /*4550*/  ULDC.64 UR6, c[0x0][0x640] ;  /* 0x0001900000067ab9 */ /* 0x000fe40000000a00 */
[----:B------:R-:W-:Y:S01]  /*4560*/  ISETP.NE.U32.AND P1, PT, RZ, UR6, PT ;  /* 0x00000006ff007c0c */ /* 0x000fe2000bf25070 */
[----:B------:R-:W-:Y:S02]  /*4570*/  IMAD.IADD R3, R3, 0x1, R5 ;  /* 0x0000000103037824 */ /* 0x000fe400078e0205 */
[----:B-1----:R-:W-:Y:S01]  /*4580*/  IMAD.MOV R20, RZ, RZ, -R20 ;  /* 0x000000ffff147224 */ /* 0x002fe200078e0a14 */
[----:B------:R-:W-:Y:S02]  /*4590*/  ISETP.NE.AND.EX P1, PT, RZ, UR7, PT, P1 ;  /* 0x00000007ff007c0c */ /* 0x000fe4000bf25310 */
[----:B------:R-:W-:Y:S01]  /*45a0*/  SHF.R.U64 R15, R2, UR5, R3 ;  /* 0x00000005020f7c19 */ /* 0x000fe20008001203 */
[----:B0-----:R-:W-:Y:S01]  /*45b0*/  IMAD R13, R4, R20, R13 ;  /* 0x00000014040d7224 */ /* 0x001fe200078e020d */
[----:B------:R-:W-:Y:S01]  /*45c0*/  SHF.R.U32.HI R2, RZ, UR5, R3 ;  /* 0x00000005ff027c19 */ /* 0x000fe20008011603 */
[----:B------:R-:W-:Y:S01]  /*45d0*/  ULDC UR5, c[0x0][0x608] ;  /* 0x0001820000057ab9 */ /* 0x000fe20000000800 */
[----:B---3--:R-:W-:-:S02]  /*45e0*/  IMAD.MOV R4, RZ, RZ, -R21 ;  /* 0x000000ffff047224 */ /* 0x008fc400078e0a15 */
[--C-:B------:R-:W-:Y:S02]  /*45f0*/  SHF.R.U64 R20, R15, UR5, R2.reuse ;  /* 0x000000050f147c19 */ /* 0x100fe40008001202 */
[----:B------:R-:W-:Y:S01]  /*4600*/  SHF.R.U32.HI R3, RZ, UR5, R2 ;  /* 0x00000005ff037c19 */ /* 0x000fe20008011602 */
[----:B------:R-:W-:Y:S01]  /*4610*/  ULDC UR5, c[0x0][0x658] ;  /* 0x0001960000057ab9 */ /* 0x000fe20000000800 */
[----:B--2---:R-:W-:Y:S02]  /*4620*/  @P4 IMAD R13, R25, R4, R14 ;  /* 0x00000004190d4224 */ /* 0x004fe400078e020e */
[--C-:B------:R-:W-:Y:S02]  /*4630*/  SHF.R.U64 R14, R20, UR5, R3.reuse ;  /* 0x00000005140e7c19 */ /* 0x100fe40008001203 */
[----:B------:R-:W-:-:S03]  /*4640*/  SHF.R.U32.HI R21, RZ, UR5, R3 ;  /* 0x00000005ff157c19 */ /* 0x000fc60008011603 */
[----:B------:R-:W-:Y:S02]  /*4650*/  IMAD.MOV.U32 R4, RZ, RZ, R14 ;  /* 0x000000ffff047224 */ /* 0x000fe400078e000e */
[----:B------:R-:W-:Y:S01]  /*4660*/  IMAD.MOV.U32 R3, RZ, RZ, R21 ;  /* 0x000000ffff037224 */ /* 0x000fe200078e0015 */
[----:B------:R-:W-:Y:S06]  /*4670*/  @!P1 BRA `(.L_x_73) ;  /* 0x00000000002c9947 */ /* 0x000fec0003800000 */
        /* <DEDUP_REMOVED lines=9> */
[----:B------:R-:W-:-:S04]  /*4710*/  IMAD.WIDE.U32.X R2, R21, UR7, R2, P3 ;  /* 0x0000000715027c25 */ /* 0x000fc800098e0402 */
[----:B------:R-:W-:-:S07]  /*4720*/  IMAD.MOV.U32 R4, RZ, RZ, R2 ;  /* 0x000000ffff047224 */ /* 0x000fce00078e0002 */
.L_x_73:
[----:B------:R-:W-:Y:S01]  /*4730*/  ULDC UR5, c[0x0][0x648] ;  /* 0x0001920000057ab9 */ /* 0x000fe20000000800 */
[----:B------:R-:W-:Y:S01]  /*4740*/  LOP3.LUT R2, R20, UR17, RZ, 0xc0, !PT ;  /* 0x0000001114027c12 */ /* 0x000fe2000f8ec0ff */
[----:B------:R-:W-:Y:S01]  /*4750*/  ULDC UR6, c[0x0][0x610] ;  /* 0x0001840000067ab9 */ /* 0x000fe20000000800 */
[----:B------:R-:W-:Y:S01]  /*4760*/  SHF.R.U64 R3, R4, UR5, R3 ;  /* 0x0000000504037c19 */ /* 0x000fe20008001203 */
[----:B------:R-:W-:Y:S01]  /*4770*/  ULDC UR5, c[0x0][0x638] ;  /* 0x00018e0000057ab9 */ /* 0x000fe20000000800 */
[----:B------:R-:W-:-:S03]  /*4780*/  LOP3.LUT R15, R15, UR16, RZ, 0xc0, !PT ;  /* 0x000000100f0f7c12 */ /* 0x000fc6000f8ec0ff */
[----:B------:R-:W-:Y:S02]  /*4790*/  IMAD.MOV R5, RZ, RZ, -R3 ;  /* 0x000000ffff057224 */ /* 0x000fe400078e0a03 */
[----:B------:R-:W-:Y:S02]  /*47a0*/  IMAD R2, R3, UR18, R2 ;  /* 0x0000001203027c24 */ /* 0x000fe4000f8e0202 */
[----:B------:R-:W-:Y:S01]  /*47b0*/  IMAD R14, R5, UR5, R14 ;  /* 0x00000005050e7c24 */ /* 0x000fe2000f8e020e */
[----:B------:R-:W-:Y:S01]  /*47c0*/  ULDC UR5, c[0x0][0x600] ;  /* 0x0001800000057ab9 */ /* 0x000fe20000000800 */
[----:B------:R-:W-:Y:S02]  /*47d0*/  IMAD R13, R2, UR6, R13 ;  /* 0x00000006020d7c24 */ /* 0x000fe4000f8e020d */
[----:B------:R-:W-:Y:S02]  /*47e0*/  IMAD R14, R14, UR5, R15 ;  /* 0x000000050e0e7c24 */ /* 0x000fe4000f8e020f */
[----:B------:R-:W-:-:S02]  /*47f0*/  IMAD.MOV.U32 R3, RZ, RZ, 0x1 ;  /* 0x00000001ff037424 */ /* 0x000fc400078e00ff */
[----:B------:R-:W-:Y:S01]  /*4800*/  IMAD.MOV.U32 R2, RZ, RZ, R12 ;  /* 0x000000ffff027224 */ /* 0x000fe200078e000c */
[----:B------:R-:W-:Y:S02]  /*4810*/  SEL R32, R14, R13, !P4 ;  /* 0x0000000d0e207207 */ /* 0x000fe40006000000 */
[----:B------:R-:W-:-:S07]  /*4820*/  SEL R33, R13, R14, !P4 ;  /* 0x0000000e0d217207 */ /* 0x000fce0006000000 */
.L_x_71:
[----:B------:R-:W-:Y:S05]  /*4830*/  BSYNC B1 ;  /* 0x0000000000017941 */ /* 0x000fea0003800000 */
.L_x_70:
[----:B------:R-:W-:-:S13]  /*4840*/  LOP3.LUT P1, RZ, R3, 0xff, RZ, 0xc0, !PT ;  /* 0x000000ff03ff7812 */ /* 0x000fda000782c0ff */
[----:B------:R-:W-:Y:S05]  /*4850*/  @P1 BRA `(.L_x_74) ;  /* 0xfffffff400281947 */ /* 0x000fea000383ffff */
[----:B------:R-:W-:Y:S05]  /*4860*/  BSYNC B0 ;  /* 0x0000000000007941 */ /* 0x000fea0003800000 */
.L_x_62:
[----:B------:R-:W-:-:S03]  /*4870*/  UMOV UR5, 0xffffffff ;  /* 0xffffffff00057882 */ /* 0x000fc60000000000 */
[----:B------:R-:W-:Y:S05]  /*4880*/  BRA.DIV UR5, `(.L_x_75) ;  /* 0x0000000605147947 */ /* 0x000fea000b800000 */
[----:B------:R-:W-:-:S13]  /*4890*/  ELECT P6, URZ, PT ;  /* 0x00000000003f782f */ /* 0x000fda00038c0000 */
.L_x_88:
[----:B------:R-:W-:Y:S05]  /*48a0*/  @!P6 EXIT ;  /* 0x000000000000e94d */ /* 0x000fea0003800000 */
[----:B------:R-:W-:-:S04]  /*48b0*/  LOP3.LUT R18, R18, 0x2, RZ, 0xfc, !PT ;  /* 0x0000000212127812 */ /* 0x000fc800078efcff */
[----:B------:R-:W-:-:S13]  /*48c0*/  ISETP.NE.AND P0, PT, R18, 0x3, PT ;  /* 0x000000031200780c */ /* 0x000fda0003f05270 */
[----:B------:R-:W-:Y:S05]  /*48d0*/  @!P0 BRA `(.L_x_76) ;  /* 0x0000000000048947 */ /* 0x000fea0003800000 */
[----:B------:R-:W-:Y:S01]  /*48e0*/  BPT.TRAP 0x1 ;  /* 0x000000040000795c */ /* 0x000fe20000300000 */
.L_x_76:
[----:B------:R-:W0:Y:S01]  /*48f0*/  S2R R3, SR_CgaCtaId ;  /* 0x0000000000037919 */ /* 0x000e220000008800 */
[----:B------:R-:W-:Y:S01]  /*4900*/  MOV R0, 0x400 ;  /* 0x0000040000007802 */ /* 0x000fe20000000f00 */
[----:B------:R-:W-:-:S03]  /*4910*/  IMAD.MOV.U32 R2, RZ, RZ, RZ ;  /* 0x000000ffff027224 */ /* 0x000fc600078e00ff */
[----:B0-----:R-:W-:-:S05]  /*4920*/  LEA R0, R3, R0, 0x18 ;  /* 0x0000000003007211 */ /* 0x001fca00078ec0ff */
[----:B------:R-:W-:-:S07]  /*4930*/  VIADD R0, R0, 0x2d0 ;  /* 0x000002d000007836 */ /* 0x000fce0000000000 */
.L_x_79:
[C---:B0-----:R-:W-:Y:S01]  /*4940*/  IMAD R5, R7.reuse, 0x8, R0 ;  /* 0x0000000807057824 */ /* 0x041fe200078e0200 */
[----:B------:R-:W-:Y:S01]  /*4950*/  SHF.L.U32 R4, R6, 0x1f, RZ ;  /* 0x0000001f06047819 */ /* 0x000fe200000006ff */
[----:B------:R-:W-:-:S03]  /*4960*/  VIADD R7, R7, 0x1 ;  /* 0x0000000107077836 */ /* 0x000fc60000000000 */
[----:B------:R-:W0:Y:S02]  /*4970*/  SYNCS.PHASECHK.TRANS64.TRYWAIT P0, [R5+URZ], R4 ;  /* 0x00000004050075a7 */ /* 0x000e24000800017f */
[----:B------:R-:W-:-:S04]  /*4980*/  ISETP.NE.AND P1, PT, R7, 0x5a, PT ;  /* 0x0000005a0700780c */ /* 0x000fc80003f25270 */
[----:B------:R-:W-:Y:S02]  /*4990*/  SEL R3, RZ, 0x1, P1 ;  /* 0x00000001ff037807 */ /* 0x000fe40000800000 */
[----:B------:R-:W-:Y:S02]  /*49a0*/  SEL R7, R7, RZ, P1 ;  /* 0x000000ff07077207 */ /* 0x000fe40000800000 */
[----:B------:R-:W-:-:S03]  /*49b0*/  LOP3.LUT R6, R6, R3, RZ, 0x3c, !PT ;  /* 0x0000000306067212 */ /* 0x000fc600078e3cff */
[----:B------:R-:W-:Y:S01]  /*49c0*/  IMAD R8, R7, 0x8, R0 ;  /* 0x0000000807087824 */ /* 0x000fe200078e0200 */
[----:B------:R-:W-:Y:S01]  /*49d0*/  SHF.L.U32 R3, R6, 0x1f, RZ ;  /* 0x0000001f06037819 */ /* 0x000fe200000006ff */
[----:B0-----:R-:W-:Y:S06]  /*49e0*/  @!P0 BRA `(.L_x_77) ;  /* 0x0000000000dc8947 */ /* 0x001fec0003800000 */
.L_x_89:
[----:B------:R-:W1:Y:S01]  /*49f0*/  SYNCS.PHASECHK.TRANS64.TRYWAIT P0, [R8+URZ], R3 ;  /* 0x00000003080075a7 */ /* 0x000e62000800017f */
[----:B------:R-:W-:-:S05]  /*4a00*/  VIADD R2, R2, 0x2 ;  /* 0x0000000202027836 */ /* 0x000fca0000000000 */
[----:B------:R-:W-:Y:S01]  /*4a10*/  ISETP.NE.AND P1, PT, R2, 0x5a, PT ;  /* 0x0000005a0200780c */ /* 0x000fe20003f25270 */
[----:B-1----:R-:W-:-:S12]  /*4a20*/  @!P0 BRA `(.L_x_78) ;  /* 0x0000000000e08947 */ /* 0x002fd80003800000 */
.L_x_90:
[----:B------:R-:W-:-:S05]  /*4a30*/  VIADD R7, R7, 0x1 ;  /* 0x0000000107077836 */ /* 0x000fca0000000000 */
[----:B------:R-:W-:-:S04]  /*4a40*/  ISETP.NE.AND P0, PT, R7, 0x5a, PT ;  /* 0x0000005a0700780c */ /* 0x000fc80003f05270 */
[----:B-1----:R-:W-:Y:S02]  /*4a50*/  SEL R3, RZ, 0x1, P0 ;  /* 0x00000001ff037807 */ /* 0x002fe40000000000 */
[----:B------:R-:W-:Y:S02]  /*4a60*/  SEL R7, R7, RZ, P0 ;  /* 0x000000ff07077207 */ /* 0x000fe40000000000 */
[----:B------:R-:W-:Y:S01]  /*4a70*/  LOP3.LUT R6, R6, R3, RZ, 0x3c, !PT ;  /* 0x0000000306067212 */ /* 0x000fe200078e3cff */
[----:B------:R-:W-:Y:S06]  /*4a80*/  @P1 BRA `(.L_x_79) ;  /* 0xfffffffc00ac1947 */ /* 0x000fec000383ffff */
[----:B------:R-:W-:Y:S05]  /*4a90*/  EXIT ;  /* 0x000000000000794d */ /* 0x000fea0003800000 */
.L_x_20:
[----:B0-----:R-:W-:-:S04]  /*4aa0*/  IMAD.U32 R3, RZ, RZ, UR48 ;  /* 0x00000030ff037e24 */ /* 0x001fc8000f8e00ff */
[----:B------:R0:W1:Y:S03]  /*4ab0*/  SYNCS.PHASECHK.TRANS64.TRYWAIT P0, [R3+URZ+-0x8], R0 ;  /* 0xfffff800030075a7 */ /* 0x000066000800017f */
[----:B-1----:R-:W-:Y:S05]  /*4ac0*/  @!P0 NANOSLEEP.SYNCS 0x989680 ;  /* 0x009896800000895d */ /* 0x002fea0003900000 */
[----:B------:R-:W1:Y:S02]  /*4ad0*/  @!P0 SYNCS.PHASECHK.TRANS64 P0, [R3+URZ+-0x8], R0 ;  /* 0xfffff800030085a7 */ /* 0x000e64000800007f */
[----:B-1----:R-:W-:Y:S05]  /*4ae0*/  @!P0 BRA `(.L_x_20) ;  /* 0xfffffffc00ec8947 */ /* 0x002fea000383ffff */
[----:B------:R-:W-:Y:S05]  /*4af0*/  BRA `(.L_x_80) ;  /* 0xffffffd400f87947 */ /* 0x000fea000383ffff */
.L_x_25:
[----:B-1----:R1:W2:Y:S02]  /*4b00*/  SYNCS.PHASECHK.TRANS64.TRYWAIT P1, [R0+URZ], R3 ;  /* 0x00000003000075a7 */ /* 0x0022a4000802017f */
[----:B--2---:R-:W-:Y:S05]  /*4b10*/  @!P1 NANOSLEEP.SYNCS 0x989680 ;  /* 0x009896800000995d */ /* 0x004fea0003900000 */
[----:B------:R-:W2:Y:S02]  /*4b20*/  @!P1 SYNCS.PHASECHK.TRANS64 P1, [R0+URZ], R3 ;  /* 0x00000003000095a7 */ /* 0x000ea4000802007f */
[----:B--2---:R-:W-:Y:S05]  /*4b30*/  @!P1 BRA `(.L_x_25) ;  /* 0xfffffffc00f09947 */ /* 0x004fea000383ffff */
[----:B------:R-:W-:Y:S05]  /*4b40*/  BRA `(.L_x_24) ;  /* 0xffffffd800647947 */ /* 0x000fea000383ffff */
.L_x_30:
[----:B-1----:R-:W-:-:S04]  /*4b50*/  IMAD.U32 R5, RZ, RZ, UR4 ;  /* 0x00000004ff057e24 */ /* 0x002fc8000f8e00ff */
[----:B------:R1:W2:Y:S03]  /*4b60*/  SYNCS.PHASECHK.TRANS64.TRYWAIT P1, [R5+URZ], R4 ;  /* 0x00000004050075a7 */ /* 0x0002a6000802017f */
[----:B--2---:R-:W-:Y:S05]  /*4b70*/  @!P1 NANOSLEEP.SYNCS 0x989680 ;  /* 0x009896800000995d */ /* 0x004fea0003900000 */
[----:B------:R-:W2:Y:S02]  /*4b80*/  @!P1 SYNCS.PHASECHK.TRANS64 P1, [R5+URZ], R4 ;  /* 0x00000004050095a7 */ /* 0x000ea4000802007f */
[----:B--2---:R-:W-:Y:S05]  /*4b90*/  @!P1 BRA `(.L_x_30) ;  /* 0xfffffffc00ec9947 */ /* 0x004fea000383ffff */
[----:B------:R-:W-:Y:S05]  /*4ba0*/  BRA `(.L_x_29) ;  /* 0xffffffd800c07947 */ /* 0x000fea000383ffff */
.L_x_38:
[----:B0-----:R-:W-:-:S04]  /*4bb0*/  IMAD.U32 R5, RZ, RZ, UR48 ;  /* 0x00000030ff057e24 */ /* 0x001fc8000f8e00ff */
[----:B------:R0:W1:Y:S03]  /*4bc0*/  SYNCS.PHASECHK.TRANS64.TRYWAIT P0, [R5+URZ+0x8], R0 ;  /* 0x00000800050075a7 */ /* 0x000066000800017f */
[----:B-1----:R-:W-:Y:S05]  /*4bd0*/  @!P0 NANOSLEEP.SYNCS 0x989680 ;  /* 0x009896800000895d */ /* 0x002fea0003900000 */
[----:B------:R-:W1:Y:S02]  /*4be0*/  @!P0 SYNCS.PHASECHK.TRANS64 P0, [R5+URZ+0x8], R0 ;  /* 0x00000800050085a7 */ /* 0x000e64000800007f */
[----:B-1----:R-:W-:Y:S05]  /*4bf0*/  @!P0 BRA `(.L_x_38) ;  /* 0xfffffffc00ec8947 */ /* 0x002fea000383ffff */
[----:B------:R-:W-:Y:S05]  /*4c00*/  BRA `(.L_x_81) ;  /* 0xffffffdc00b87947 */ /* 0x000fea000383ffff */
.L_x_63:
[----:B------:R-:W-:Y:S01]  /*4c10*/  BSSY B1, `(.L_x_82) ;  /* 0x0000006000017945 */ /* 0x000fe20003800000 */
[----:B------:R-:W-:-:S07]  /*4c20*/  IMAD.MOV.U32 R15, RZ, RZ, -0x1 ;  /* 0xffffffffff0f7424 */ /* 0x000fce00078e00ff */
[----:B------:R-:W-:Y:S05]  /*4c30*/  WARPSYNC.COLLECTIVE R15, `(.L_x_83) ;  /* 0x000000000f0c7348 */ /* 0x000fea0003c00000 */
[----:B------:R-:W-:Y:S02]  /*4c40*/  ELECT P6, UR62, PT ;  /* 0x00000000003e782f */ /* 0x000fe400038c0000 */
[----:B------:R-:W-:Y:S01]  /*4c50*/  MOV R14, UR62 ;  /* 0x0000003e000e7c02 */ /* 0x000fe20008000f00 */
[----:B------:R-:W-:Y:S10]  /*4c60*/  ENDCOLLECTIVE ;  /* 0x000000000000791b */ /* 0x000ff40003800000 */
.L_x_83:
[----:B------:R-:W-:Y:S05]  /*4c70*/  BSYNC B1 ;  /* 0x0000000000017941 */ /* 0x000fea0003800000 */
.L_x_82:
[----:B------:R-:W-:Y:S05]  /*4c80*/  BRA `(.L_x_84) ;  /* 0xfffffff000287947 */ /* 0x000fea000383ffff */
.L_x_66:
[----:B0-----:R0:W1:Y:S02]  /*4c90*/  SYNCS.PHASECHK.TRANS64.TRYWAIT P1, [R13+URZ+0x2d0], R4 ;  /* 0x0002d0040d0075a7 */ /* 0x001064000802017f */
[----:B-1----:R-:W-:Y:S05]  /*4ca0*/  @!P1 NANOSLEEP.SYNCS 0x989680 ;  /* 0x009896800000995d */ /* 0x002fea0003900000 */
[----:B------:R-:W1:Y:S02]  /*4cb0*/  @!P1 SYNCS.PHASECHK.TRANS64 P1, [R13+URZ+0x2d0], R4 ;  /* 0x0002d0040d0095a7 */ /* 0x000e64000802007f */
[----:B-1----:R-:W-:Y:S05]  /*4cc0*/  @!P1 BRA `(.L_x_66) ;  /* 0xfffffffc00f09947 */ /* 0x002fea000383ffff */
[----:B------:R-:W-:Y:S05]  /*4cd0*/  BRA `(.L_x_85) ;  /* 0xfffffff0005c7947 */ /* 0x000fea000383ffff */
.L_x_75:
[----:B------:R-:W-:Y:S01]  /*4ce0*/  BSSY B0, `(.L_x_86) ;  /* 0x0000006000007945 */ /* 0x000fe20003800000 */
[----:B------:R-:W-:-:S07]  /*4cf0*/  IMAD.MOV.U32 R15, RZ, RZ, -0x1 ;  /* 0xffffffffff0f7424 */ /* 0x000fce00078e00ff */
[----:B------:R-:W-:Y:S05]  /*4d00*/  WARPSYNC.COLLECTIVE R15, `(.L_x_87) ;  /* 0x000000000f0c7348 */ /* 0x000fea0003c00000 */
[----:B------:R-:W-:Y:S02]  /*4d10*/  ELECT P6, UR62, PT ;  /* 0x00000000003e782f */ /* 0x000fe400038c0000 */
[----:B------:R-:W-:Y:S01]  /*4d20*/  MOV R14, UR62 ;  /* 0x0000003e000e7c02 */ /* 0x000fe20008000f00 */
[----:B------:R-:W-:Y:S10]  /*4d30*/  ENDCOLLECTIVE ;  /* 0x000000000000791b */ /* 0x000ff40003800000 */
.L_x_87:
[----:B------:R-:W-:Y:S05]  /*4d40*/  BSYNC B0 ;  /* 0x0000000000007941 */ /* 0x000fea0003800000 */
.L_x_86:
[----:B------:R-:W-:Y:S05]  /*4d50*/  BRA `(.L_x_88) ;  /* 0xfffffff800d07947 */ /* 0x000fea000383ffff */
.L_x_77:
[----:B0-----:R0:W1:Y:S02]  /*4d60*/  SYNCS.PHASECHK.TRANS64.TRYWAIT P0, [R5+URZ], R4 ;  /* 0x00000004050075a7 */ /* 0x001064000800017f */
[----:B-1----:R-:W-:Y:S05]  /*4d70*/  @!P0 NANOSLEEP.SYNCS 0x989680 ;  /* 0x009896800000895d */ /* 0x002fea0003900000 */
[----:B------:R-:W1:Y:S02]  /*4d80*/  @!P0 SYNCS.PHASECHK.TRANS64 P0, [R5+URZ], R4 ;  /* 0x00000004050085a7 */ /* 0x000e64000800007f */
[----:B-1----:R-:W-:Y:S05]  /*4d90*/  @!P0 BRA `(.L_x_77) ;  /* 0xfffffffc00f08947 */ /* 0x002fea000383ffff */
[----:B------:R-:W-:Y:S05]  /*4da0*/  BRA `(.L_x_89) ;  /* 0xfffffffc00107947 */ /* 0x000fea000383ffff */
.L_x_78:
[----:B-1----:R1:W2:Y:S02]  /*4db0*/  SYNCS.PHASECHK.TRANS64.TRYWAIT P0, [R8+URZ], R3 ;  /* 0x00000003080075a7 */ /* 0x0022a4000800017f */
[----:B--2---:R-:W-:Y:S05]  /*4dc0*/  @!P0 NANOSLEEP.SYNCS 0x989680 ;  /* 0x009896800000895d */ /* 0x004fea0003900000 */
[----:B------:R-:W2:Y:S02]  /*4dd0*/  @!P0 SYNCS.PHASECHK.TRANS64 P0, [R8+URZ], R3 ;  /* 0x00000003080085a7 */ /* 0x000ea4000800007f */
[----:B--2---:R-:W-:Y:S05]  /*4de0*/  @!P0 BRA `(.L_x_78) ;  /* 0xfffffffc00f08947 */ /* 0x004fea000383ffff */
[----:B------:R-:W-:Y:S05]  /*4df0*/  BRA `(.L_x_90) ;  /* 0xfffffffc000c7947 */ /* 0x000fea000383ffff */
.L_x_91:
[----:B------:R-:W-:-:S00]  /*4e00*/  BRA `(.L_x_91) ;  /* 0xfffffffc00fc7947 */ /* 0x000fc0000383ffff */
[----:B------:R-:W-:-:S00]  /*4e10*/  NOP ;  /* 0x0000000000007918 */ /* 0x000fc00000000000 */
        /* <DEDUP_REMOVED lines=14> */
.L_x_92:


//--------------------- .nv.global.init           --------------------------
	.section	.nv.global.init,"aw",@progbits
.nv.global.init:
	.type		$str$22,@object
	.size		$str$22,($str$23 - $str$22)
$str$22:
        /*0000*/ 	.byte	0x6b, 0x5f, 0x74, 0x69, 0x6c, 0x65, 0x5f, 0x63, 0x6f, 0x75, 0x6e, 0x74, 0x20, 0x3e, 0x3d, 0x20
        /*0010*/ 	.byte	0x31, 0x00
	.type		$str$23,@object
	.size		$str$23,(__unnamed_1 - $str$23)
$str$23:
        /*0012*/ 	.byte	0x2f, 0x74, 0x6d, 0x70, 0x2f, 0x63, 0x75, 0x74, 0x6c, 0x61, 0x73, 0x73, 0x5f, 0x73, 0x77, 0x65
        /*0022*/ 	.byte	0x65, 0x70, 0x5f, 0x73, 0x72, 0x63, 0x2f, 0x69, 0x6e, 0x63, 0x6c, 0x75, 0x64, 0x65, 0x2f, 0x63
        /*0032*/ 	.byte	0x75, 0x74, 0x6c, 0x61, 0x73, 0x73, 0x2f, 0x67, 0x65, 0x6d, 0x6d, 0x2f, 0x63, 0x6f, 0x6c, 0x6c
        /*0042*/ 	.byte	0x65, 0x63, 0x74, 0x69, 0x76, 0x65, 0x2f, 0x73, 0x6d, 0x39, 0x30, 0x5f, 0x6d, 0x6d, 0x61, 0x5f
        /*0052*/ 	.byte	0x74, 0x6d, 0x61, 0x5f, 0x67, 0x6d, 0x6d, 0x61, 0x5f, 0x73, 0x73, 0x5f, 0x77, 0x61, 0x72, 0x70
        /*0062*/ 	.byte	0x73, 0x70, 0x65, 0x63, 0x69, 0x61, 0x6c, 0x69, 0x7a, 0x65, 0x64, 0x2e, 0x68, 0x70, 0x70, 0x00
	.type		__unnamed_1,@object
	.size		__unnamed_1,(.L_0 - __unnamed_1)
__unnamed_1:
        /*0072*/ 	.byte	0x76, 0x6f, 0x69, 0x64, 0x20, 0x63, 0x75, 0x74, 0x6c, 0x61, 0x73, 0x73, 0x3a, 0x3a, 0x67, 0x65
        /* <DEDUP_REMOVED lines=172> */
        /*0b42*/ 	.byte	0x5d, 0x00
.L_0:


//--------------------- .nv.shared._ZN7cutlass13device_kernelINS_4gemm6kernel13GemmUniversalIN4cute5tupleIJiiiiEEENS1_10collective13CollectiveMmaINS1_34MainloopSm90TmaGmmaWarpSpecializedILi90ENS5_IJNS4_1CILi2EEENSA_ILi1EEESC_EEENS1_32KernelTmaWarpSpecializedPingpongEEENS5_IJNSA_ILi64EEENSA_ILi16EEENSA_ILi32EEEEEEaNS5_IJlSC_lEEEaSK_NS4_8TiledMMAINS4_8MMA_AtomIJNS4_4SM904GMMA26MMA_64x16x32_S32S8S8_SS_TNEEEENS4_6LayoutINS5_IJSC_SC_SC_EEENS5_IJNSA_ILi0EEEST_ST_EEEEENS5_IJNS4_10UnderscoreESW_SW_EEEEENS4_13SM90_TMA_LOADENS4_14ComposedLayoutINS4_7SwizzleILi1ELi4ELi3EEENS4_18smem_ptr_flag_bitsILi8EEENSR_INS5_IJNSA_ILi8EEESI_EEENS5_IJSI_SC_EEEEEEEvNS4_8identityENS4_23SM90_TMA_LOAD_MULTICASTES19_vS1A_EENS_8epilogue10collective6detail29Sm90TmaWarpSpecializedAdapterINS1E_15DefaultEpilogueIaSK_SK_NS1D_6thread17LinearCombinationIaLi1EiiLNS1I_9ScaleType4KindE0ELNS_15FloatRoundStyleE2EaEENS1_15EpilogueDefaultEEEEEvvEEEEvNT_6ParamsE --------------------------
	.section	.nv.shared._ZN7cutlass13device_kernelINS_4gemm6kernel13GemmUniversalIN4cute5tupleIJiiiiEEENS1_10collective13CollectiveMmaINS1_34MainloopSm90TmaGmmaWarpSpecializedILi90ENS5_IJNS4_1CILi2EEENSA_ILi1EEESC_EEENS1_32KernelTmaWarpSpecializedPingpongEEENS5_IJNSA_ILi64EEENSA_ILi16EEENSA_ILi32EEEEEEaNS5_IJlSC_lEEEaSK_NS4_8TiledMMAINS4_8MMA_AtomIJNS4_4SM904GMMA26MMA_64x16x32_S32S8S8_SS_TNEEEENS4_6LayoutINS5_IJSC_SC_SC_EEENS5_IJNSA_ILi0EEEST_ST_EEEEENS5_IJNS4_10UnderscoreESW_SW_EEEEENS4_13SM90_TMA_LOADENS4_14ComposedLayoutINS4_7SwizzleILi1ELi4ELi3EEENS4_18smem_ptr_flag_bitsILi8EEENSR_INS5_IJNSA_ILi8EEESI_EEENS5_IJSI_SC_EEEEEEEvNS4_8identityENS4_23SM90_TMA_LOAD_MULTICASTES19_vS1A_EENS_8epilogue10collective6detail29Sm90TmaWarpSpecializedAdapterINS1E_15DefaultEpilogueIaSK_SK_NS1D_6thread17LinearCombinationIaLi1EiiLNS1I_9ScaleType4KindE0ELNS_15FloatRoundStyleE2EaEENS1_15EpilogueDefaultEEEEEvvEEEEvNT_6ParamsE,"aw",@nobits
	.sectionflags	@""
	.align	16
	.zero		1024


//--------------------- .nv.shared.reserved.0     --------------------------
	.section	.nv.shared.reserved.0,"aw",@nobits
	.weak		__nv_reservedSMEM_offset_0_alias
	.size		__nv_reservedSMEM_offset_0_alias, 0, 0
	.other		__nv_reservedSMEM_offset_0_alias,@"STO_CUDA_RESERVED_SHARED STV_DEFAULT"
__nv_reservedSMEM_offset_0_alias:
	.zero		0


//--------------------- .nv.global                --------------------------
	.section	.nv.global,"aw",@nobits
.nv.global:
	.type		_ZN40_INTERNAL_ff43da47_4_k_cu_d5886c73_100844cute1_E,@object
	.size		_ZN40_INTERNAL_ff43da47_4_k_cu_d5886c73_100844cute1_E,(_ZN40_INTERNAL_ff43da47_4_k_cu_d5886c73_100844cuda3std3__45__cpo6cbeginE - _ZN40_INTERNAL_ff43da47_4_k_cu_d5886c73_100844cute1_E)
_ZN40_INTERNAL_ff43da47_4_k_cu_d5886c73_100844cute1_E:
	.zero		1
	.type		_ZN40_INTERNAL_ff43da47_4_k_cu_d5886c73_100844cuda3std3__45__cpo6cbeginE,@object
	.size		_ZN40_INTERNAL_ff43da47_4_k_cu_d5886c73_100844cuda3std3__45__cpo6cbeginE,(_ZN40_INTERNAL_ff43da47_4_k_cu_d5886c73_100844cuda3std3__48in_placeE - _ZN40_INTERNAL_ff43da47_4_k_cu_d5886c73_100844cuda3std3__45__cpo6cbeginE)
_ZN40_INTERNAL_ff43da47_4_k_cu_d5886c73_100844cuda3std3__45__cpo6cbeginE:
	.zero		1
	.type		_ZN40_INTERNAL_ff43da47_4_k_cu_d5886c73_100844cuda3std3__48in_placeE,@object
	.size		_ZN40_INTERNAL_ff43da47_4_k_cu_d5886c73_100844cuda3std3__48in_placeE,(_ZN40_INTERNAL_ff43da47_4_k_cu_d5886c73_100844cuda3std6ranges3__45__cpo9iter_moveE - _ZN40_INTERNAL_ff43da47_4_k_cu_d5886c73_100844cuda3std3__48in_placeE)
_ZN40_INTERNAL_ff43da47_4_k_cu_d5886c73_100844cuda3std3__48in_placeE:
	.zero		1
	.type		_ZN40_INTERNAL_ff43da47_4_k_cu_d5886c73_100844cuda3std6ranges3__45__cpo9iter_moveE,@object
	.size		_ZN40_INTERNAL_ff43da47_4_k_cu_d5886c73_100844cuda3std6ranges3__45__cpo9iter_moveE,(_ZN40_INTERNAL_ff43da47_4_k_cu_d5886c73_100844cuda3std3__45__cpo5beginE - _ZN40_INTERNAL_ff43da47_4_k_cu_d5886c73_100844cuda3std6ranges3__45__cpo9iter_moveE)
_ZN40_INTERNAL_ff43da47_4_k_cu_d5886c73_100844cuda3std6ranges3__45__cpo9iter_moveE:
	.zero		1
	.type		_ZN40_INTERNAL_ff43da47_4_k_cu_d5886c73_100844cuda3std3__45__cpo5beginE,@object
	.size		_ZN40_INTERNAL_ff43da47_4_k_cu_d5886c73_100844cuda3std3__45__cpo5beginE,(_ZN40_INTERNAL_ff43da47_4_k_cu_d5886c73_100844cuda3std3__442_GLOBAL__N__ff43da47_4_k_cu_d5886c73_100846ignoreE - _ZN40_INTERNAL_ff43da47_4_k_cu_d5886c73_100844cuda3std3__45__cpo5beginE)
_ZN40_INTERNAL_ff43da47_4_k_cu_d5886c73_100844cuda3std3__45__cpo5beginE:
	.zero		1
	.type		_ZN40_INTERNAL_ff43da47_4_k_cu_d5886c73_100844cuda3std3__442_GLOBAL__N__ff43da47_4_k_cu_d5886c73_100846ignoreE,@object
	.size		_ZN40_INTERNAL_ff43da47_4_k_cu_d5886c73_100844cuda3std3__442_GLOBAL__N__ff43da47_4_k_cu_d5886c73_100846ignoreE,(_ZN40_INTERNAL_ff43da47_4_k_cu_d5886c73_100844cute7productE - _ZN40_INTERNAL_ff43da47_4_k_cu_d5886c73_100844cuda3std3__442_GLOBAL__N__ff43da47_4_k_cu_d5886c73_100846ignoreE)
_ZN40_INTERNAL_ff43da47_4_k_cu_d5886c73_100844cuda3std3__442_GLOBAL__N__ff43da47_4_k_cu_d5886c73_100846ignoreE:
	.zero		1
	.type		_ZN40_INTERNAL_ff43da47_4_k_cu_d5886c73_100844cute7productE,@object
	.size		_ZN40_INTERNAL_ff43da47_4_k_cu_d5886c73_100844cute7productE,(_ZN40_INTERNAL_ff43da47_4_k_cu_d5886c73_100844cuda3std3__45__cpo3endE - _ZN40_INTERNAL_ff43da47_4_k_cu_d5886c73_100844cute7productE)
_ZN40_INTERNAL_ff43da47_4_k_cu_d5886c73_100844cute7productE:
	.zero		1
	.type		_ZN40_INTERNAL_ff43da47_4_k_cu_d5886c73_100844cuda3std3__45__cpo3endE,@object
	.size		_ZN40_INTERNAL_ff43da47_4_k_cu_d5886c73_100844cuda3std3__45__cpo3endE,(_ZN40_INTERNAL_ff43da47_4_k_cu_d5886c73_100844cuda3std3__419piecewise_constructE - _ZN40_INTERNAL_ff43da47_4_k_cu_d5886c73_100844cuda3std3__45__cpo3endE)
_ZN40_INTERNAL_ff43da47_4_k_cu_d5886c73_100844cuda3std3__45__cpo3endE:
	.zero		1
	.type		_ZN40_INTERNAL_ff43da47_4_k_cu_d5886c73_100844cuda3std3__419piecewise_constructE,@object
	.size		_ZN40_INTERNAL_ff43da47_4_k_cu_d5886c73_100844cuda3std3__419piecewise_constructE,(_ZN40_INTERNAL_ff43da47_4_k_cu_d5886c73_100844cuda3std3__45__cpo4cendE - _ZN40_INTERNAL_ff43da47_4_k_cu_d5886c73_100844cuda3std3__419piecewise_constructE)
_ZN40_INTERNAL_ff43da47_4_k_cu_d5886c73_100844cuda3std3__419piecewise_constructE:
	.zero		1
	.type		_ZN40_INTERNAL_ff43da47_4_k_cu_d5886c73_100844cuda3std3__45__cpo4cendE,@object
	.size		_ZN40_INTERNAL_ff43da47_4_k_cu_d5886c73_100844cuda3std3__45__cpo4cendE,(_ZN40_INTERNAL_ff43da47_4_k_cu_d5886c73_100844cuda3std6ranges3__45__cpo4swapE - _ZN40_INTERNAL_ff43da47_4_k_cu_d5886c73_100844cuda3std3__45__cpo4cendE)
_ZN40_INTERNAL_ff43da47_4_k_cu_d5886c73_100844cuda3std3__45__cpo4cendE:
	.zero		1
	.type		_ZN40_INTERNAL_ff43da47_4_k_cu_d5886c73_100844cuda3std6ranges3__45__cpo4swapE,@object
	.size		_ZN40_INTERNAL_ff43da47_4_k_cu_d5886c73_100844cuda3std6ranges3__45__cpo4swapE,(.L_8 - _ZN40_INTERNAL_ff43da47_4_k_cu_d5886c73_100844cuda3std6ranges3__45__cpo4swapE)
_ZN40_INTERNAL_ff43da47_4_k_cu_d5886c73_100844cuda3std6ranges3__45__cpo4swapE:
	.zero		1
.L_8:


//--------------------- .nv.constant0._ZN7cutlass13device_kernelINS_4gemm6kernel13GemmUniversalIN4cute5tupleIJiiiiEEENS1_10collective13CollectiveMmaINS1_34MainloopSm90TmaGmmaWarpSpecializedILi90ENS5_IJNS4_1CILi2EEENSA_ILi1EEESC_EEENS1_32KernelTmaWarpSpecializedPingpongEEENS5_IJNSA_ILi64EEENSA_ILi16EEENSA_ILi32EEEEEEaNS5_IJlSC_lEEEaSK_NS4_8TiledMMAINS4_8MMA_AtomIJNS4_4SM904GMMA26MMA_64x16x32_S32S8S8_SS_TNEEEENS4_6LayoutINS5_IJSC_SC_SC_EEENS5_IJNSA_ILi0EEEST_ST_EEEEENS5_IJNS4_10UnderscoreESW_SW_EEEEENS4_13SM90_TMA_LOADENS4_14ComposedLayoutINS4_7SwizzleILi1ELi4ELi3EEENS4_18smem_ptr_flag_bitsILi8EEENSR_INS5_IJNSA_ILi8EEESI_EEENS5_IJSI_SC_EEEEEEEvNS4_8identityENS4_23SM90_TMA_LOAD_MULTICASTES19_vS1A_EENS_8epilogue10collective6detail29Sm90TmaWarpSpecializedAdapterINS1E_15DefaultEpilogueIaSK_SK_NS1D_6thread17LinearCombinationIaLi1EiiLNS1I_9ScaleType4KindE0ELNS_15FloatRoundStyleE2EaEENS1_15EpilogueDefaultEEEEEvvEEEEvNT_6ParamsE --------------------------
	.section	.nv.constant0._ZN7cutlass13device_kernelINS_4gemm6kernel13GemmUniversalIN4cute5tupleIJiiiiEEENS1_10collective13CollectiveMmaINS1_34MainloopSm90TmaGmmaWarpSpecializedILi90ENS5_IJNS4_1CILi2EEENSA_ILi1EEESC_EEENS1_32KernelTmaWarpSpecializedPingpongEEENS5_IJNSA_ILi64EEENSA_ILi16EEENSA_ILi32EEEEEEaNS5_IJlSC_lEEEaSK_NS4_8TiledMMAINS4_8MMA_AtomIJNS4_4SM904GMMA26MMA_64x16x32_S32S8S8_SS_TNEEEENS4_6LayoutINS5_IJSC_SC_SC_EEENS5_IJNSA_ILi0EEEST_ST_EEEEENS5_IJNS4_10UnderscoreESW_SW_EEEEENS4_13SM90_TMA_LOADENS4_14ComposedLayoutINS4_7SwizzleILi1ELi4ELi3EEENS4_18smem_ptr_flag_bitsILi8EEENSR_INS5_IJNSA_ILi8EEESI_EEENS5_IJSI_SC_EEEEEEEvNS4_8identityENS4_23SM90_TMA_LOAD_MULTICASTES19_vS1A_EENS_8epilogue10collective6detail29Sm90TmaWarpSpecializedAdapterINS1E_15DefaultEpilogueIaSK_SK_NS1D_6thread17LinearCombinationIaLi1EiiLNS1I_9ScaleType4KindE0ELNS_15FloatRoundStyleE2EaEENS1_15EpilogueDefaultEEEEEvvEEEEvNT_6ParamsE,"a",@progbits
	.sectionflags	@""
	.align	4
.nv.constant0._ZN7cutlass13device_kernelINS_4gemm6kernel13GemmUniversalIN4cute5tupleIJiiiiEEENS1_10collective13CollectiveMmaINS1_34MainloopSm90TmaGmmaWarpSpecializedILi90ENS5_IJNS4_1CILi2EEENSA_ILi1EEESC_EEENS1_32KernelTmaWarpSpecializedPingpongEEENS5_IJNSA_ILi64EEENSA_ILi16EEENSA_ILi32EEEEEEaNS5_IJlSC_lEEEaSK_NS4_8TiledMMAINS4_8MMA_AtomIJNS4_4SM904GMMA26MMA_64x16x32_S32S8S8_SS_TNEEEENS4_6LayoutINS5_IJSC_SC_SC_EEENS5_IJNSA_ILi0EEEST_ST_EEEEENS5_IJNS4_10UnderscoreESW_SW_EEEEENS4_13SM90_TMA_LOADENS4_14ComposedLayoutINS4_7SwizzleILi1ELi4ELi3EEENS4_18smem_ptr_flag_bitsILi8EEENSR_INS5_IJNSA_ILi8EEESI_EEENS5_IJSI_SC_EEEEEEEvNS4_8identityENS4_23SM90_TMA_LOAD_MULTICASTES19_vS1A_EENS_8epilogue10collective6detail29Sm90TmaWarpSpecializedAdapterINS1E_15DefaultEpilogueIaSK_SK_NS1D_6thread17LinearCombinationIaLi1EiiLNS1I_9ScaleType4KindE0ELNS_15FloatRoundStyleE2EaEENS1_15EpilogueDefaultEEEEEvvEEEEvNT_6ParamsE:
	.zero		1664


//--------------------- SYMBOLS --------------------------

	.type		.nv.reservedSmem.offset0,@object
	.size		.nv.reservedSmem.offset0,0x4
	.type		__assertfail,@function
